// auto-generated by cutlass_sweep.gemm — config: {"arch": "sm_100", "cluster_m": 2, "cluster_n": 1, "dtype": "e4m3", "stages": 4, "tile_k": 128, "tile_m": 256, "tile_n": 128}
#include "cutlass/cutlass.h"
#include "cutlass/gemm/collective/collective_builder.hpp"
#include "cutlass/gemm/device/gemm_universal_adapter.h"
#include "cutlass/gemm/kernel/gemm_universal.hpp"
#include "cutlass/epilogue/collective/collective_builder.hpp"

using ElemA = cutlass::float_e4m3_t;
using ElemB = cutlass::float_e4m3_t;
using ElemCD = cutlass::float_e4m3_t;
using Acc  = float;
using TileShape    = cute::Shape<cute::_256, cute::_128, cute::_128>;
using ClusterShape = cute::Shape<cute::_2, cute::_1, cute::_1>;

using CollectiveEpilogue = typename cutlass::epilogue::collective::CollectiveBuilder<
    cutlass::arch::Sm100, cutlass::arch::OpClassTensorOp,
    TileShape, ClusterShape,
    cutlass::epilogue::collective::EpilogueTileAuto,
    Acc, Acc,
    ElemCD, cutlass::layout::RowMajor, 128 / cutlass::sizeof_bits<ElemCD>::value,
    ElemCD, cutlass::layout::RowMajor, 128 / cutlass::sizeof_bits<ElemCD>::value,
    cutlass::epilogue::collective::EpilogueScheduleAuto
  >::CollectiveOp;

using CollectiveMainloop = typename cutlass::gemm::collective::CollectiveBuilder<
    cutlass::arch::Sm100, cutlass::arch::OpClassTensorOp,
    ElemA, cutlass::layout::RowMajor, 128 / cutlass::sizeof_bits<ElemA>::value,
    ElemB, cutlass::layout::ColumnMajor, 128 / cutlass::sizeof_bits<ElemB>::value,
    Acc,
    TileShape, ClusterShape,
    cutlass::gemm::collective::StageCount<4>,
    cutlass::gemm::collective::KernelScheduleAuto
  >::CollectiveOp;

using GemmKernel = cutlass::gemm::kernel::GemmUniversal<
    cute::Shape<int,int,int,int>,
    CollectiveMainloop,
    CollectiveEpilogue
>;
using Gemm = cutlass::gemm::device::GemmUniversalAdapter<GemmKernel>;

// Force the device kernel symbol into the cubin without needing a host main.
auto* _anchor = &cutlass::device_kernel<GemmKernel>;


// ===== COMPILED SASS (sm_100a) =====

	.target	sm_100a

	.elftype	@"ET_EXEC"


//--------------------- .note.nv.tkinfo           --------------------------
	.section	.note.nv.tkinfo,"",@"SHT_NOTE"
	.sectionflags	@"SHF_NOTE_NV_TKINFO"
	.tkinfo
        /*0018*/ 	.word	0x00000002
        /*0030*/ 	.string	""
        /*0030*/ 	.string	"ptxas"
        /*0030*/ 	.string	"Cuda compilation tools, release 13.0, V13.0.88"
        /*0030*/ 	.string	"Build cuda_13.0.r13.0/compiler.36424714_0"
        /*0030*/ 	.string	"-arch sm_100a -m 64 "



//--------------------- .note.nv.cuinfo           --------------------------
	.section	.note.nv.cuinfo,"",@"SHT_NOTE"
	.sectionflags	@"SHF_NOTE_NV_CUINFO"
        /*0018*/ 	.short	0x0002
        /*001a*/ 	.short	0x0064
        /*001c*/ 	.short	0x0082
	.zero		2


//--------------------- .nv.info                  --------------------------
	.section	.nv.info,"",@"SHT_CUDA_INFO"
	.align	4


	//----- nvinfo : EIATTR_REGCOUNT
	.align		4
        /*0000*/ 	.byte	0x04, 0x2f
        /*0002*/ 	.short	(.L_19 - .L_18)
	.align		4
.L_18:
        /*0004*/ 	.word	index@(_ZN7cutlass13device_kernelINS_4gemm6kernel13GemmUniversalIN4cute5tupleIJiiiiEEENS1_10collective13CollectiveMmaINS1_35MainloopSm100TmaUmmaWarpSpecializedILi4ELi2ELi4ENS5_IJNS4_1CILi2EEENSA_ILi1EEESC_EEEEENS5_IJNSA_ILi256EEENSA_ILi128EEESG_EEENS_12float_e4m3_tENS5_IJlSC_lEEESI_SJ_NS4_8TiledMMAINS4_8MMA_AtomIJNS4_10MMA_TraitsINS4_25SM100_MMA_F8F6F4_2x1SM_SSEJSI_SI_fSF_SG_NS4_17integral_constantINS4_4UMMA5MajorELSQ_0EEESR_NSO_INSP_7ScaleInELSS_0EEEST_EEEEEENS4_6LayoutINS5_IJSC_SC_SC_EEENS5_IJNSA_ILi0EEESY_SY_EEEEENS5_IJNS4_10UnderscoreES11_S11_EEEEENS4_18SM100_TMA_2SM_LOADENS4_14ComposedLayoutINS4_7SwizzleILi3ELi4ELi3EEENS4_18smem_ptr_flag_bitsILi8EEENSW_INS5_IJNSA_ILi8EEESG_EEENS5_IJSG_SC_EEEEEEEvNS4_8identityES14_S1E_vS1F_EENS_8epilogue10collective18CollectiveEpilogueINS1H_23Sm100TmaWarpSpecializedILi2ELi2ELi64ELb0ELb0EEEJNS5_IJSG_SG_SG_EEENS5_IJNSW_ISG_SC_EENSW_INSA_ILi64EEESC_EEEEESI_SJ_SI_SJ_NS1H_6fusion15FusionCallbacksIS1L_NS1R_17LinearCombinationISI_fSI_fLNS_15FloatRoundStyleE2EEES1M_S1Q_JEEENS4_5SM1004TMEM4LOAD26SM100_TMEM_LOAD_32dp32b64xENS4_13SM90_TMA_LOADENS15_INS16_ILi2ELi4ELi3EEES19_NSW_INS5_IJS1A_S1O_EEENS5_IJS1O_SC_EEEEEEENS4_39AutoVectorizingCopyWithAssumedAlignmentILi128EEENS4_14SM90_TMA_STOREES26_S28_S28_EEEvvEEEEvNT_6ParamsE)
        /*0008*/ 	.word	0x000000de


	//----- nvinfo : EIATTR_FRAME_SIZE
	.align		4
.L_19:
        /*000c*/ 	.byte	0x04, 0x11
        /*000e*/ 	.short	(.L_21 - .L_20)
	.align		4
.L_20:
        /*0010*/ 	.word	index@($__internal_2_$__cuda_sm10x_tcgen05_guardrail_trap_unallocated_columns_being_dealloced)
        /*0014*/ 	.word	0x00000000


	//----- nvinfo : EIATTR_FRAME_SIZE
	.align		4
.L_21:
        /*0018*/ 	.byte	0x04, 0x11
        /*001a*/ 	.short	(.L_23 - .L_22)
	.align		4
.L_22:
        /*001c*/ 	.word	index@($__internal_1_$__cuda_sm10x_tcgen05_guardrail_trap_phase_invalid_during_alloc)
        /*0020*/ 	.word	0x00000000


	//----- nvinfo : EIATTR_FRAME_SIZE
	.align		4
.L_23:
        /*0024*/ 	.byte	0x04, 0x11
        /*0026*/ 	.short	(.L_25 - .L_24)
	.align		4
.L_24:
        /*0028*/ 	.word	index@($__internal_0_$__cuda_sm10x_tcgen05_guardrail_trap_col_being_dealloced_not_returned_by_alloc)
        /*002c*/ 	.word	0x00000000


	//----- nvinfo : EIATTR_FRAME_SIZE
	.align		4
.L_25:
        /*0030*/ 	.byte	0x04, 0x11
        /*0032*/ 	.short	(.L_27 - .L_26)
	.align		4
.L_26:
        /*0034*/ 	.word	index@(_ZN7cutlass13device_kernelINS_4gemm6kernel13GemmUniversalIN4cute5tupleIJiiiiEEENS1_10collective13CollectiveMmaINS1_35MainloopSm100TmaUmmaWarpSpecializedILi4ELi2ELi4ENS5_IJNS4_1CILi2EEENSA_ILi1EEESC_EEEEENS5_IJNSA_ILi256EEENSA_ILi128EEESG_EEENS_12float_e4m3_tENS5_IJlSC_lEEESI_SJ_NS4_8TiledMMAINS4_8MMA_AtomIJNS4_10MMA_TraitsINS4_25SM100_MMA_F8F6F4_2x1SM_SSEJSI_SI_fSF_SG_NS4_17integral_constantINS4_4UMMA5MajorELSQ_0EEESR_NSO_INSP_7ScaleInELSS_0EEEST_EEEEEENS4_6LayoutINS5_IJSC_SC_SC_EEENS5_IJNSA_ILi0EEESY_SY_EEEEENS5_IJNS4_10UnderscoreES11_S11_EEEEENS4_18SM100_TMA_2SM_LOADENS4_14ComposedLayoutINS4_7SwizzleILi3ELi4ELi3EEENS4_18smem_ptr_flag_bitsILi8EEENSW_INS5_IJNSA_ILi8EEESG_EEENS5_IJSG_SC_EEEEEEEvNS4_8identityES14_S1E_vS1F_EENS_8epilogue10collective18CollectiveEpilogueINS1H_23Sm100TmaWarpSpecializedILi2ELi2ELi64ELb0ELb0EEEJNS5_IJSG_SG_SG_EEENS5_IJNSW_ISG_SC_EENSW_INSA_ILi64EEESC_EEEEESI_SJ_SI_SJ_NS1H_6fusion15FusionCallbacksIS1L_NS1R_17LinearCombinationISI_fSI_fLNS_15FloatRoundStyleE2EEES1M_S1Q_JEEENS4_5SM1004TMEM4LOAD26SM100_TMEM_LOAD_32dp32b64xENS4_13SM90_TMA_LOADENS15_INS16_ILi2ELi4ELi3EEES19_NSW_INS5_IJS1A_S1O_EEENS5_IJS1O_SC_EEEEEEENS4_39AutoVectorizingCopyWithAssumedAlignmentILi128EEENS4_14SM90_TMA_STOREES26_S28_S28_EEEvvEEEEvNT_6ParamsE)
        /*0038*/ 	.word	0x00000000


	//----- nvinfo : EIATTR_MIN_STACK_SIZE
	.align		4
.L_27:
        /*003c*/ 	.byte	0x04, 0x12
        /*003e*/ 	.short	(.L_29 - .L_28)
	.align		4
.L_28:
        /*0040*/ 	.word	index@(_ZN7cutlass13device_kernelINS_4gemm6kernel13GemmUniversalIN4cute5tupleIJiiiiEEENS1_10collective13CollectiveMmaINS1_35MainloopSm100TmaUmmaWarpSpecializedILi4ELi2ELi4ENS5_IJNS4_1CILi2EEENSA_ILi1EEESC_EEEEENS5_IJNSA_ILi256EEENSA_ILi128EEESG_EEENS_12float_e4m3_tENS5_IJlSC_lEEESI_SJ_NS4_8TiledMMAINS4_8MMA_AtomIJNS4_10MMA_TraitsINS4_25SM100_MMA_F8F6F4_2x1SM_SSEJSI_SI_fSF_SG_NS4_17integral_constantINS4_4UMMA5MajorELSQ_0EEESR_NSO_INSP_7ScaleInELSS_0EEEST_EEEEEENS4_6LayoutINS5_IJSC_SC_SC_EEENS5_IJNSA_ILi0EEESY_SY_EEEEENS5_IJNS4_10UnderscoreES11_S11_EEEEENS4_18SM100_TMA_2SM_LOADENS4_14ComposedLayoutINS4_7SwizzleILi3ELi4ELi3EEENS4_18smem_ptr_flag_bitsILi8EEENSW_INS5_IJNSA_ILi8EEESG_EEENS5_IJSG_SC_EEEEEEEvNS4_8identityES14_S1E_vS1F_EENS_8epilogue10collective18CollectiveEpilogueINS1H_23Sm100TmaWarpSpecializedILi2ELi2ELi64ELb0ELb0EEEJNS5_IJSG_SG_SG_EEENS5_IJNSW_ISG_SC_EENSW_INSA_ILi64EEESC_EEEEESI_SJ_SI_SJ_NS1H_6fusion15FusionCallbacksIS1L_NS1R_17LinearCombinationISI_fSI_fLNS_15FloatRoundStyleE2EEES1M_S1Q_JEEENS4_5SM1004TMEM4LOAD26SM100_TMEM_LOAD_32dp32b64xENS4_13SM90_TMA_LOADENS15_INS16_ILi2ELi4ELi3EEES19_NSW_INS5_IJS1A_S1O_EEENS5_IJS1O_SC_EEEEEEENS4_39AutoVectorizingCopyWithAssumedAlignmentILi128EEENS4_14SM90_TMA_STOREES26_S28_S28_EEEvvEEEEvNT_6ParamsE)
        /*0044*/ 	.word	0x00000000
.L_29:


//--------------------- .nv.compat                --------------------------
	.section	.nv.compat,"",@"SHT_CUDA_COMPAT_INFO"
	.align	4
        /*0000*/ 	.byte	0x02, 0x09, 0x01, 0x00, 0x02, 0x02, 0x02, 0x00, 0x02, 0x05, 0x05, 0x00, 0x03, 0x07, 0x01, 0x01
        /*0010*/ 	.byte	0x02, 0x03, 0x01, 0x00, 0x02, 0x06, 0x01, 0x00, 0x04, 0x0b, 0x08, 0x00, 0x09, 0x00, 0x00, 0x00
        /*0020*/ 	.byte	0x00, 0x00, 0x00, 0x00


//--------------------- .nv.info._ZN7cutlass13device_kernelINS_4gemm6kernel13GemmUniversalIN4cute5tupleIJiiiiEEENS1_10collective13CollectiveMmaINS1_35MainloopSm100TmaUmmaWarpSpecializedILi4ELi2ELi4ENS5_IJNS4_1CILi2EEENSA_ILi1EEESC_EEEEENS5_IJNSA_ILi256EEENSA_ILi128EEESG_EEENS_12float_e4m3_tENS5_IJlSC_lEEESI_SJ_NS4_8TiledMMAINS4_8MMA_AtomIJNS4_10MMA_TraitsINS4_25SM100_MMA_F8F6F4_2x1SM_SSEJSI_SI_fSF_SG_NS4_17integral_constantINS4_4UMMA5MajorELSQ_0EEESR_NSO_INSP_7ScaleInELSS_0EEEST_EEEEEENS4_6LayoutINS5_IJSC_SC_SC_EEENS5_IJNSA_ILi0EEESY_SY_EEEEENS5_IJNS4_10UnderscoreES11_S11_EEEEENS4_18SM100_TMA_2SM_LOADENS4_14ComposedLayoutINS4_7SwizzleILi3ELi4ELi3EEENS4_18smem_ptr_flag_bitsILi8EEENSW_INS5_IJNSA_ILi8EEESG_EEENS5_IJSG_SC_EEEEEEEvNS4_8identityES14_S1E_vS1F_EENS_8epilogue10collective18CollectiveEpilogueINS1H_23Sm100TmaWarpSpecializedILi2ELi2ELi64ELb0ELb0EEEJNS5_IJSG_SG_SG_EEENS5_IJNSW_ISG_SC_EENSW_INSA_ILi64EEESC_EEEEESI_SJ_SI_SJ_NS1H_6fusion15FusionCallbacksIS1L_NS1R_17LinearCombinationISI_fSI_fLNS_15FloatRoundStyleE2EEES1M_S1Q_JEEENS4_5SM1004TMEM4LOAD26SM100_TMEM_LOAD_32dp32b64xENS4_13SM90_TMA_LOADENS15_INS16_ILi2ELi4ELi3EEES19_NSW_INS5_IJS1A_S1O_EEENS5_IJS1O_SC_EEEEEEENS4_39AutoVectorizingCopyWithAssumedAlignmentILi128EEENS4_14SM90_TMA_STOREES26_S28_S28_EEEvvEEEEvNT_6ParamsE --------------------------
	.section	.nv.info._ZN7cutlass13device_kernelINS_4gemm6kernel13GemmUniversalIN4cute5tupleIJiiiiEEENS1_10collective13CollectiveMmaINS1_35MainloopSm100TmaUmmaWarpSpecializedILi4ELi2ELi4ENS5_IJNS4_1CILi2EEENSA_ILi1EEESC_EEEEENS5_IJNSA_ILi256EEENSA_ILi128EEESG_EEENS_12float_e4m3_tENS5_IJlSC_lEEESI_SJ_NS4_8TiledMMAINS4_8MMA_AtomIJNS4_10MMA_TraitsINS4_25SM100_MMA_F8F6F4_2x1SM_SSEJSI_SI_fSF_SG_NS4_17integral_constantINS4_4UMMA5MajorELSQ_0EEESR_NSO_INSP_7ScaleInELSS_0EEEST_EEEEEENS4_6LayoutINS5_IJSC_SC_SC_EEENS5_IJNSA_ILi0EEESY_SY_EEEEENS5_IJNS4_10UnderscoreES11_S11_EEEEENS4_18SM100_TMA_2SM_LOADENS4_14ComposedLayoutINS4_7SwizzleILi3ELi4ELi3EEENS4_18smem_ptr_flag_bitsILi8EEENSW_INS5_IJNSA_ILi8EEESG_EEENS5_IJSG_SC_EEEEEEEvNS4_8identityES14_S1E_vS1F_EENS_8epilogue10collective18CollectiveEpilogueINS1H_23Sm100TmaWarpSpecializedILi2ELi2ELi64ELb0ELb0EEEJNS5_IJSG_SG_SG_EEENS5_IJNSW_ISG_SC_EENSW_INSA_ILi64EEESC_EEEEESI_SJ_SI_SJ_NS1H_6fusion15FusionCallbacksIS1L_NS1R_17LinearCombinationISI_fSI_fLNS_15FloatRoundStyleE2EEES1M_S1Q_JEEENS4_5SM1004TMEM4LOAD26SM100_TMEM_LOAD_32dp32b64xENS4_13SM90_TMA_LOADENS15_INS16_ILi2ELi4ELi3EEES19_NSW_INS5_IJS1A_S1O_EEENS5_IJS1O_SC_EEEEEEENS4_39AutoVectorizingCopyWithAssumedAlignmentILi128EEENS4_14SM90_TMA_STOREES26_S28_S28_EEEvvEEEEvNT_6ParamsE,"",@"SHT_CUDA_INFO"
	.sectionflags	@""
	.align	4


	//----- nvinfo : EIATTR_CUDA_API_VERSION
	.align		4
        /*0000*/ 	.byte	0x04, 0x37
        /*0002*/ 	.short	(.L_31 - .L_30)
.L_30:
        /*0004*/ 	.word	0x00000082


	//----- nvinfo : EIATTR_KPARAM_INFO
	.align		4
.L_31:
        /*0008*/ 	.byte	0x04, 0x17
        /*000a*/ 	.short	(.L_33 - .L_32)
.L_32:
        /*000c*/ 	.word	0x00000000
        /*0010*/ 	.short	0x0000
        /*0012*/ 	.short	0x0000
        /*0014*/ 	.byte	0x00, 0xf0, 0x01, 0x20


	//----- nvinfo : EIATTR_AT_ENTRY_FRAGMENTS
	.align		4
.L_33:
        /*0018*/ 	.byte	0x04, 0x4f
        /*001a*/ 	.short	(.L_35 - .L_34)


	//   ....[0]....
.L_34:
        /*001c*/ 	.word	0x00000007


	//----- nvinfo : EIATTR_RESERVED_SMEM_USED
	.align		4
.L_35:
        /*0020*/ 	.byte	0x01, 0x41
	.zero		2


	//----- nvinfo : EIATTR_SPARSE_MMA_MASK
	.align		4
        /*0024*/ 	.byte	0x03, 0x50
        /*0026*/ 	.short	0x0000


	//----- nvinfo : EIATTR_TCGEN05_2CTA_USED
	.align		4
        /*0028*/ 	.byte	0x01, 0x52
	.zero		2


	//----- nvinfo : EIATTR_MAXREG_COUNT
	.align		4
        /*002c*/ 	.byte	0x03, 0x1b
        /*002e*/ 	.short	0x00ff


	//----- nvinfo : EIATTR_NUM_BARRIERS
	.align		4
        /*0030*/ 	.byte	0x02, 0x4c
        /*0032*/ 	.byte	0x07
	.zero		1


	//----- nvinfo : EIATTR_EXTERNS
	.align		4
        /*0034*/ 	.byte	0x04, 0x0f
        /*0036*/ 	.short	(.L_37 - .L_36)


	//   ....[0]....
	.align		4
.L_36:
        /*0038*/ 	.word	index@(__assertfail)


	//----- nvinfo : EIATTR_MERCURY_ISA_VERSION
	.align		4
.L_37:
        /*003c*/ 	.byte	0x03, 0x5f
        /*003e*/ 	.short	0x0101


	//----- nvinfo : EIATTR_INT_WARP_WIDE_INSTR_OFFSETS
	.align		4
        /*0040*/ 	.byte	0x04, 0x31
        /*0042*/ 	.short	(.L_39 - .L_38)


	//   ....[0]....
.L_38:
        /*0044*/ 	.word	0x00000cd0


	//   ....[1]....
        /*0048*/ 	.word	0x00000d70


	//   ....[2]....
        /*004c*/ 	.word	0x000020d0


	//   ....[3]....
        /*0050*/ 	.word	0x00003fb0


	//   ....[4]....
        /*0054*/ 	.word	0x00003fd0


	//   ....[5]....
        /*0058*/ 	.word	0x00004000


	//   ....[6]....
        /*005c*/ 	.word	0x00004930


	//   ....[7]....
        /*0060*/ 	.word	0x000049a0


	//   ....[8]....
        /*0064*/ 	.word	0x00004b80


	//   ....[9]....
        /*0068*/ 	.word	0x00004ce0


	//----- nvinfo : EIATTR_COOP_GROUP_MASK_REGIDS
	.align		4
.L_39:
        /*006c*/ 	.byte	0x04, 0x29
        /*006e*/ 	.short	(.L_41 - .L_40)


	//   ....[0]....
.L_40:
        /*0070*/ 	.word	0xffffffff


	//   ....[1]....
        /*0074*/ 	.word	0xffffffff


	//   ....[2]....
        /*0078*/ 	.word	0xffffffff


	//   ....[3]....
        /*007c*/ 	.word	0xffffffff


	//   ....[4]....
        /*0080*/ 	.word	0xffffffff


	//   ....[5]....
        /*0084*/ 	.word	0xffffffff


	//   ....[6]....
        /*0088*/ 	.word	0xffffffff


	//   ....[7]....
        /*008c*/ 	.word	0xffffffff


	//   ....[8]....
        /*0090*/ 	.word	0xffffffff


	//   ....[9]....
        /*0094*/ 	.word	0xffffffff


	//   ....[10]....
        /*0098*/ 	.word	0xffffffff


	//   ....[11]....
        /*009c*/ 	.word	0xffffffff


	//   ....[12]....
        /*00a0*/ 	.word	0xffffffff


	//   ....[13]....
        /*00a4*/ 	.word	0xffffffff


	//----- nvinfo : EIATTR_COOP_GROUP_INSTR_OFFSETS
	.align		4
.L_41:
        /*00a8*/ 	.byte	0x04, 0x28
        /*00aa*/ 	.short	(.L_43 - .L_42)


	//   ....[0]....
.L_42:
        /*00ac*/ 	.word	0x000000c0


	//   ....[1]....
        /*00b0*/ 	.word	0x00000500


	//   ....[2]....
        /*00b4*/ 	.word	0x00000680


	//   ....[3]....
        /*00b8*/ 	.word	0x000007d0


	//   ....[4]....
        /*00bc*/ 	.word	0x000008c0


	//   ....[5]....
        /*00c0*/ 	.word	0x00000a20


	//   ....[6]....
        /*00c4*/ 	.word	0x00000bb0


	//   ....[7]....
        /*00c8*/ 	.word	0x00000df0


	//   ....[8]....
        /*00cc*/ 	.word	0x00001fb0


	//   ....[9]....
        /*00d0*/ 	.word	0x00002d90


	//   ....[10]....
        /*00d4*/ 	.word	0x00003260


	//   ....[11]....
        /*00d8*/ 	.word	0x00003290


	//   ....[12]....
        /*00dc*/ 	.word	0x00003eb0


	//   ....[13]....
        /*00e0*/ 	.word	0x000040c0


	//----- nvinfo : EIATTR_VRC_CTA_INIT_COUNT
	.align		4
.L_43:
        /*00e4*/ 	.byte	0x02, 0x4a
        /*00e6*/ 	.byte	0x80
	.zero		1


	//----- nvinfo : EIATTR_SYSCALL_OFFSETS
	.align		4
        /*00e8*/ 	.byte	0x04, 0x46
        /*00ea*/ 	.short	(.L_45 - .L_44)


	//   ....[0]....
.L_44:
        /*00ec*/ 	.word	0x00005710


	//   ....[1]....
        /*00f0*/ 	.word	0x00005850


	//   ....[2]....
        /*00f4*/ 	.word	0x000060b0


	//   ....[3]....
        /*00f8*/ 	.word	0x000076c0


	//----- nvinfo : EIATTR_MBARRIER_INSTR_OFFSETS
	.align		4
.L_45:
        /*00fc*/ 	.byte	0x04, 0x39
        /*00fe*/ 	.short	(.L_47 - .L_46)


	//   ....[0]....
.L_46:
        /*0100*/ 	.word	0x000005f0
        /*0104*/ 	.word	0x000000ff
        /*0108*/ 	.word	0x00000000
        /*010c*/ 	.short	0x0100
        /*010e*/ 	.byte	0x08
	.zero		1


	//   ....[1]....
        /*0110*/ 	.word	0x00000600
        /*0114*/ 	.word	0x000000ff
        /*0118*/ 	.word	0x00000020
        /*011c*/ 	.short	0x0100
        /*011e*/ 	.byte	0x08
	.zero		1


	//   ....[2]....
        /*0120*/ 	.word	0x00000610
        /*0124*/ 	.word	0x000000ff
        /*0128*/ 	.word	0x00000008
        /*012c*/ 	.short	0x0100
        /*012e*/ 	.byte	0x08
	.zero		1


	//   ....[3]....
        /*0130*/ 	.word	0x00000620
        /*0134*/ 	.word	0x000000ff
        /*0138*/ 	.word	0x00000028
        /*013c*/ 	.short	0x0100
        /*013e*/ 	.byte	0x08
	.zero		1


	//   ....[4]....
        /*0140*/ 	.word	0x00000630
        /*0144*/ 	.word	0x000000ff
        /*0148*/ 	.word	0x00000010
        /*014c*/ 	.short	0x0100
        /*014e*/ 	.byte	0x08
	.zero		1


	//   ....[5]....
        /*0150*/ 	.word	0x00000640
        /*0154*/ 	.word	0x000000ff
        /*0158*/ 	.word	0x00000030
        /*015c*/ 	.short	0x0100
        /*015e*/ 	.byte	0x08
	.zero		1


	//   ....[6]....
        /*0160*/ 	.word	0x00000650
        /*0164*/ 	.word	0x000000ff
        /*0168*/ 	.word	0x00000018
        /*016c*/ 	.short	0x0100
        /*016e*/ 	.byte	0x08
	.zero		1


	//   ....[7]....
        /*0170*/ 	.word	0x00000660
        /*0174*/ 	.word	0x000000ff
        /*0178*/ 	.word	0x00000038
        /*017c*/ 	.short	0x0100
        /*017e*/ 	.byte	0x08
	.zero		1


	//   ....[8]....
        /*0180*/ 	.word	0x00000780
        /*0184*/ 	.word	0x000000ff
        /*0188*/ 	.word	0x00000040
        /*018c*/ 	.short	0x0100
        /*018e*/ 	.byte	0x09
	.zero		1


	//   ....[9]....
        /*0190*/ 	.word	0x00000790
        /*0194*/ 	.word	0x000000ff
        /*0198*/ 	.word	0x00000050
        /*019c*/ 	.short	0x0100
        /*019e*/ 	.byte	0x09
	.zero		1


	//   ....[10]....
        /*01a0*/ 	.word	0x000007a0
        /*01a4*/ 	.word	0x000000ff
        /*01a8*/ 	.word	0x00000048
        /*01ac*/ 	.short	0x0100
        /*01ae*/ 	.byte	0x09
	.zero		1


	//   ....[11]....
        /*01b0*/ 	.word	0x000007b0
        /*01b4*/ 	.word	0x000000ff
        /*01b8*/ 	.word	0x00000058
        /*01bc*/ 	.short	0x0100
        /*01be*/ 	.byte	0x09
	.zero		1


	//   ....[12]....
        /*01c0*/ 	.word	0x00000890
        /*01c4*/ 	.word	0x000000ff
        /*01c8*/ 	.word	0x00000060
        /*01cc*/ 	.short	0x0100
        /*01ce*/ 	.byte	0x08
	.zero		1


	//   ....[13]....
        /*01d0*/ 	.word	0x000008a0
        /*01d4*/ 	.word	0x000000ff
        /*01d8*/ 	.word	0x00000068
        /*01dc*/ 	.short	0x0100
        /*01de*/ 	.byte	0x08
	.zero		1


	//   ....[14]....
        /*01e0*/ 	.word	0x000009d0
        /*01e4*/ 	.word	0x000000ff
        /*01e8*/ 	.word	0x00000070
        /*01ec*/ 	.short	0x0100
        /*01ee*/ 	.byte	0x08
	.zero		1


	//   ....[15]....
        /*01f0*/ 	.word	0x000009e0
        /*01f4*/ 	.word	0x000000ff
        /*01f8*/ 	.word	0x00000080
        /*01fc*/ 	.short	0x0100
        /*01fe*/ 	.byte	0x08
	.zero		1


	//   ....[16]....
        /*0200*/ 	.word	0x000009f0
        /*0204*/ 	.word	0x000000ff
        /*0208*/ 	.word	0x00000078
        /*020c*/ 	.short	0x0100
        /*020e*/ 	.byte	0x08
	.zero		1


	//   ....[17]....
        /*0210*/ 	.word	0x00000a00
        /*0214*/ 	.word	0x000000ff
        /*0218*/ 	.word	0x00000088
        /*021c*/ 	.short	0x0100
        /*021e*/ 	.byte	0x08
	.zero		1


	//   ....[18]....
        /*0220*/ 	.word	0x00000b20
        /*0224*/ 	.word	0x000000ff
        /*0228*/ 	.word	0x00000090
        /*022c*/ 	.short	0x0100
        /*022e*/ 	.byte	0x09
	.zero		1


	//   ....[19]....
        /*0230*/ 	.word	0x00000b30
        /*0234*/ 	.word	0x000000ff
        /*0238*/ 	.word	0x000000b0
        /*023c*/ 	.short	0x0100
        /*023e*/ 	.byte	0x09
	.zero		1


	//   ....[20]....
        /*0240*/ 	.word	0x00000b40
        /*0244*/ 	.word	0x000000ff
        /*0248*/ 	.word	0x00000098
        /*024c*/ 	.short	0x0100
        /*024e*/ 	.byte	0x09
	.zero		1


	//   ....[21]....
        /*0250*/ 	.word	0x00000b50
        /*0254*/ 	.word	0x000000ff
        /*0258*/ 	.word	0x000000b8
        /*025c*/ 	.short	0x0100
        /*025e*/ 	.byte	0x09
	.zero		1


	//   ....[22]....
        /*0260*/ 	.word	0x00000b60
        /*0264*/ 	.word	0x000000ff
        /*0268*/ 	.word	0x000000a0
        /*026c*/ 	.short	0x0100
        /*026e*/ 	.byte	0x09
	.zero		1


	//   ....[23]....
        /*0270*/ 	.word	0x00000b70
        /*0274*/ 	.word	0x000000ff
        /*0278*/ 	.word	0x000000c0
        /*027c*/ 	.short	0x0100
        /*027e*/ 	.byte	0x09
	.zero		1


	//   ....[24]....
        /*0280*/ 	.word	0x00000b80
        /*0284*/ 	.word	0x000000ff
        /*0288*/ 	.word	0x000000a8
        /*028c*/ 	.short	0x0100
        /*028e*/ 	.byte	0x09
	.zero		1


	//   ....[25]....
        /*0290*/ 	.word	0x00000b90
        /*0294*/ 	.word	0x000000ff
        /*0298*/ 	.word	0x000000c8
        /*029c*/ 	.short	0x0100
        /*029e*/ 	.byte	0x09
	.zero		1


	//   ....[26]....
        /*02a0*/ 	.word	0x00000c80
        /*02a4*/ 	.word	0x000000ff
        /*02a8*/ 	.word	0x000000d0
        /*02ac*/ 	.short	0x0100
        /*02ae*/ 	.byte	0x08
	.zero		1


	//   ....[27]....
        /*02b0*/ 	.word	0x00000c90
        /*02b4*/ 	.word	0x000000ff
        /*02b8*/ 	.word	0x000000e0
        /*02bc*/ 	.short	0x0100
        /*02be*/ 	.byte	0x08
	.zero		1


	//   ....[28]....
        /*02c0*/ 	.word	0x00000ca0
        /*02c4*/ 	.word	0x000000ff
        /*02c8*/ 	.word	0x000000d8
        /*02cc*/ 	.short	0x0100
        /*02ce*/ 	.byte	0x08
	.zero		1


	//   ....[29]....
        /*02d0*/ 	.word	0x00000cb0
        /*02d4*/ 	.word	0x000000ff
        /*02d8*/ 	.word	0x000000e8
        /*02dc*/ 	.short	0x0100
        /*02de*/ 	.byte	0x08
	.zero		1


	//   ....[30]....
        /*02e0*/ 	.word	0x00000da0
        /*02e4*/ 	.word	0x000000ff
        /*02e8*/ 	.word	0x000000f0
        /*02ec*/ 	.short	0x0100
        /*02ee*/ 	.byte	0x06
	.zero		1


	//   ....[31]....
        /*02f0*/ 	.word	0x000017b0
        /*02f4*/ 	.word	0x00000003
        /*02f8*/ 	.word	0x000000e0
        /*02fc*/ 	.short	0x010a
        /*02fe*/ 	.byte	0xff
	.zero		1


	//   ....[32]....
        /*0300*/ 	.word	0x000017e0
        /*0304*/ 	.word	0x00000003
        /*0308*/ 	.word	0x000000d0
        /*030c*/ 	.short	0x0101
        /*030e*/ 	.byte	0xff
	.zero		1


	//   ....[33]....
        /*0310*/ 	.word	0x000018e0
        /*0314*/ 	.word	0x000000ff
        /*0318*/ 	.word	0x00000020
        /*031c*/ 	.short	0x010a
        /*031e*/ 	.byte	0x08
	.zero		1


	//   ....[34]....
        /*0320*/ 	.word	0x000019b0
        /*0324*/ 	.word	0x000000ff
        /*0328*/ 	.word	0x00000020
        /*032c*/ 	.short	0x010a
        /*032e*/ 	.byte	0x21
	.zero		1


	//   ....[35]....
        /*0330*/ 	.word	0x00001b60
        /*0334*/ 	.word	0x000000ff
        /*0338*/ 	.word	0x00000020
        /*033c*/ 	.short	0x010a
        /*033e*/ 	.byte	0x08
	.zero		1


	//   ....[36]....
        /*0340*/ 	.word	0x00001c60
        /*0344*/ 	.word	0x000000ff
        /*0348*/ 	.word	0x00000068
        /*034c*/ 	.short	0x0101
        /*034e*/ 	.byte	0x04
	.zero		1


	//   ....[37]....
        /*0350*/ 	.word	0x00001c80
        /*0354*/ 	.word	0x000000ff
        /*0358*/ 	.word	0x00000020
        /*035c*/ 	.short	0x010a
        /*035e*/ 	.byte	0x08
	.zero		1


	//   ....[38]....
        /*0360*/ 	.word	0x00001d00
        /*0364*/ 	.word	0x000000ff
        /*0368*/ 	.word	0x00000020
        /*036c*/ 	.short	0x010a
        /*036e*/ 	.byte	0x11
	.zero		1


	//   ....[39]....
        /*0370*/ 	.word	0x00001e90
        /*0374*/ 	.word	0x000000ff
        /*0378*/ 	.word	0x00000020
        /*037c*/ 	.short	0x010a
        /*037e*/ 	.byte	0x08
	.zero		1


	//   ....[40]....
        /*0380*/ 	.word	0x00001fe0
        /*0384*/ 	.word	0x00000002
        /*0388*/ 	.word	0x00000070
        /*038c*/ 	.short	0x010a
        /*038e*/ 	.byte	0xff
	.zero		1


	//   ....[41]....
        /*0390*/ 	.word	0x000020a0
        /*0394*/ 	.word	0x00000002
        /*0398*/ 	.word	0x00000000
        /*039c*/ 	.short	0x0101
        /*039e*/ 	.byte	0xff
	.zero		1


	//   ....[42]....
        /*03a0*/ 	.word	0x00002600
        /*03a4*/ 	.word	0x000000ff
        /*03a8*/ 	.word	0x00000000
        /*03ac*/ 	.short	0x010a
        /*03ae*/ 	.byte	0x05
	.zero		1


	//   ....[43]....
        /*03b0*/ 	.word	0x00002690
        /*03b4*/ 	.word	0x000000ff
        /*03b8*/ 	.word	0x00000000
        /*03bc*/ 	.short	0x010a
        /*03be*/ 	.byte	0x05
	.zero		1


	//   ....[44]....
        /*03c0*/ 	.word	0x00002720
        /*03c4*/ 	.word	0x000000ff
        /*03c8*/ 	.word	0x00000000
        /*03cc*/ 	.short	0x010a
        /*03ce*/ 	.byte	0x05
	.zero		1


	//   ....[45]....
        /*03d0*/ 	.word	0x000027c0
        /*03d4*/ 	.word	0x00000000
        /*03d8*/ 	.word	0x00000000
        /*03dc*/ 	.short	0x010a
        /*03de*/ 	.byte	0xff
	.zero		1


	//   ....[46]....
        /*03e0*/ 	.word	0x000028f0
        /*03e4*/ 	.word	0x00000000
        /*03e8*/ 	.word	0x000000d0
        /*03ec*/ 	.short	0x010a
        /*03ee*/ 	.byte	0xff
	.zero		1


	//   ....[47]....
        /*03f0*/ 	.word	0x00002960
        /*03f4*/ 	.word	0x00000004
        /*03f8*/ 	.word	0x00000000
        /*03fc*/ 	.short	0x0101
        /*03fe*/ 	.byte	0xff
	.zero		1


	//   ....[48]....
        /*0400*/ 	.word	0x00002980
        /*0404*/ 	.word	0x000000ff
        /*0408*/ 	.word	0x00000080
        /*040c*/ 	.short	0x010a
        /*040e*/ 	.byte	0x05
	.zero		1


	//   ....[49]....
        /*0410*/ 	.word	0x00002aa0
        /*0414*/ 	.word	0x00000000
        /*0418*/ 	.word	0x00000070
        /*041c*/ 	.short	0x010a
        /*041e*/ 	.byte	0xff
	.zero		1


	//   ....[50]....
        /*0420*/ 	.word	0x00002ba0
        /*0424*/ 	.word	0x00000000
        /*0428*/ 	.word	0x00000000
        /*042c*/ 	.short	0x0101
        /*042e*/ 	.byte	0xff
	.zero		1


	//   ....[51]....
        /*0430*/ 	.word	0x00002c30
        /*0434*/ 	.word	0x000000ff
        /*0438*/ 	.word	0x00000080
        /*043c*/ 	.short	0x0106
        /*043e*/ 	.byte	0x05
	.zero		1


	//   ....[52]....
        /*0440*/ 	.word	0x00002c50
        /*0444*/ 	.word	0x000000ff
        /*0448*/ 	.word	0x00000080
        /*044c*/ 	.short	0x010a
        /*044e*/ 	.byte	0x05
	.zero		1


	//   ....[53]....
        /*0450*/ 	.word	0x00002ce0
        /*0454*/ 	.word	0x000000ff
        /*0458*/ 	.word	0x00000080
        /*045c*/ 	.short	0x0106
        /*045e*/ 	.byte	0x04
	.zero		1


	//   ....[54]....
        /*0460*/ 	.word	0x00002d20
        /*0464*/ 	.word	0x00000000
        /*0468*/ 	.word	0x00000080
        /*046c*/ 	.short	0x010a
        /*046e*/ 	.byte	0xff
	.zero		1


	//   ....[55]....
        /*0470*/ 	.word	0x00002f60
        /*0474*/ 	.word	0x000000ff
        /*0478*/ 	.word	0x00000008
        /*047c*/ 	.short	0x010a
        /*047e*/ 	.byte	0x06
	.zero		1


	//   ....[56]....
        /*0480*/ 	.word	0x00002f80
        /*0484*/ 	.word	0x000000ff
        /*0488*/ 	.word	0x00000008
        /*048c*/ 	.short	0x010a
        /*048e*/ 	.byte	0x06
	.zero		1


	//   ....[57]....
        /*0490*/ 	.word	0x00003110
        /*0494*/ 	.word	0x000000ff
        /*0498*/ 	.word	0x00000008
        /*049c*/ 	.short	0x010a
        /*049e*/ 	.byte	0x06
	.zero		1


	//   ....[58]....
        /*04a0*/ 	.word	0x00003130
        /*04a4*/ 	.word	0x000000ff
        /*04a8*/ 	.word	0x00000008
        /*04ac*/ 	.short	0x010a
        /*04ae*/ 	.byte	0x06
	.zero		1


	//   ....[59]....
        /*04b0*/ 	.word	0x000031f0
        /*04b4*/ 	.word	0x000000ff
        /*04b8*/ 	.word	0x00000000
        /*04bc*/ 	.short	0x0101
        /*04be*/ 	.byte	0x07
	.zero		1


	//   ....[60]....
        /*04c0*/ 	.word	0x00003530
        /*04c4*/ 	.word	0x00000000
        /*04c8*/ 	.word	0x00000070
        /*04cc*/ 	.short	0x010a
        /*04ce*/ 	.byte	0xff
	.zero		1


	//   ....[61]....
        /*04d0*/ 	.word	0x000035f0
        /*04d4*/ 	.word	0x00000000
        /*04d8*/ 	.word	0x00000000
        /*04dc*/ 	.short	0x0101
        /*04de*/ 	.byte	0xff
	.zero		1


	//   ....[62]....
        /*04e0*/ 	.word	0x000036b0
        /*04e4*/ 	.word	0x000000ff
        /*04e8*/ 	.word	0x00000000
        /*04ec*/ 	.short	0x010a
        /*04ee*/ 	.byte	0x08
	.zero		1


	//   ....[63]....
        /*04f0*/ 	.word	0x000036c0
        /*04f4*/ 	.word	0x000000ff
        /*04f8*/ 	.word	0x000000b0
        /*04fc*/ 	.short	0x010a
        /*04fe*/ 	.byte	0x09
	.zero		1


	//   ....[64]....
        /*0500*/ 	.word	0x00003770
        /*0504*/ 	.word	0x000000ff
        /*0508*/ 	.word	0x00000000
        /*050c*/ 	.short	0x010a
        /*050e*/ 	.byte	0x08
	.zero		1


	//   ....[65]....
        /*0510*/ 	.word	0x000038a0
        /*0514*/ 	.word	0x000000ff
        /*0518*/ 	.word	0x00000000
        /*051c*/ 	.short	0x010a
        /*051e*/ 	.byte	0x1e
	.zero		1


	//   ....[66]....
        /*0520*/ 	.word	0x00003ba0
        /*0524*/ 	.word	0x000000ff
        /*0528*/ 	.word	0x00000000
        /*052c*/ 	.short	0x010a
        /*052e*/ 	.byte	0x08
	.zero		1


	//   ....[67]....
        /*0530*/ 	.word	0x00003c30
        /*0534*/ 	.word	0x000000ff
        /*0538*/ 	.word	0x00000000
        /*053c*/ 	.short	0x010a
        /*053e*/ 	.byte	0x08
	.zero		1


	//   ....[68]....
        /*0540*/ 	.word	0x00003cc0
        /*0544*/ 	.word	0x000000ff
        /*0548*/ 	.word	0x00000000
        /*054c*/ 	.short	0x010a
        /*054e*/ 	.byte	0x08
	.zero		1


	//   ....[69]....
        /*0550*/ 	.word	0x00003d60
        /*0554*/ 	.word	0x00000000
        /*0558*/ 	.word	0x00000000
        /*055c*/ 	.short	0x010a
        /*055e*/ 	.byte	0xff
	.zero		1


	//   ....[70]....
        /*0560*/ 	.word	0x00003da0
        /*0564*/ 	.word	0x00000000
        /*0568*/ 	.word	0x00000000
        /*056c*/ 	.short	0x010a
        /*056e*/ 	.byte	0xff
	.zero		1


	//   ....[71]....
        /*0570*/ 	.word	0x00003e10
        /*0574*/ 	.word	0x000000ff
        /*0578*/ 	.word	0x00000000
        /*057c*/ 	.short	0x0101
        /*057e*/ 	.byte	0x05
	.zero		1


	//   ....[72]....
        /*0580*/ 	.word	0x00003e50
        /*0584*/ 	.word	0x000000ff
        /*0588*/ 	.word	0x000000f0
        /*058c*/ 	.short	0x010a
        /*058e*/ 	.byte	0x07
	.zero		1


	//   ....[73]....
        /*0590*/ 	.word	0x00003ea0
        /*0594*/ 	.word	0x000000ff
        /*0598*/ 	.word	0x00000000
        /*059c*/ 	.short	0x0101
        /*059e*/ 	.byte	0x05
	.zero		1


	//   ....[74]....
        /*05a0*/ 	.word	0x000042d0
        /*05a4*/ 	.word	0x00000000
        /*05a8*/ 	.word	0x00000070
        /*05ac*/ 	.short	0x010a
        /*05ae*/ 	.byte	0xff
	.zero		1


	//   ....[75]....
        /*05b0*/ 	.word	0x00004390
        /*05b4*/ 	.word	0x00000000
        /*05b8*/ 	.word	0x00000000
        /*05bc*/ 	.short	0x0101
        /*05be*/ 	.byte	0xff
	.zero		1


	//   ....[76]....
        /*05c0*/ 	.word	0x000046b0
        /*05c4*/ 	.word	0x000000ff
        /*05c8*/ 	.word	0x00000068
        /*05cc*/ 	.short	0x010a
        /*05ce*/ 	.byte	0x06
	.zero		1


	//   ....[77]....
        /*05d0*/ 	.word	0x000048a0
        /*05d4*/ 	.word	0x000000ff
        /*05d8*/ 	.word	0x00000050
        /*05dc*/ 	.short	0x010a
        /*05de*/ 	.byte	0x06
	.zero		1


	//   ....[78]....
        /*05e0*/ 	.word	0x00004a70
        /*05e4*/ 	.word	0x000000ff
        /*05e8*/ 	.word	0x00000040
        /*05ec*/ 	.short	0x010b
        /*05ee*/ 	.byte	0x06
	.zero		1


	//   ....[79]....
        /*05f0*/ 	.word	0x00004ae0
        /*05f4*/ 	.word	0x000000ff
        /*05f8*/ 	.word	0x00000000
        /*05fc*/ 	.short	0x0101
        /*05fe*/ 	.byte	0x08
	.zero		1


	//   ....[80]....
        /*0600*/ 	.word	0x00004b10
        /*0604*/ 	.word	0x000000ff
        /*0608*/ 	.word	0x00000058
        /*060c*/ 	.short	0x010a
        /*060e*/ 	.byte	0x06
	.zero		1


	//   ....[81]....
        /*0610*/ 	.word	0x00004d20
        /*0614*/ 	.word	0x000000ff
        /*0618*/ 	.word	0x00000048
        /*061c*/ 	.short	0x010b
        /*061e*/ 	.byte	0x06
	.zero		1


	//   ....[82]....
        /*0620*/ 	.word	0x00004d40
        /*0624*/ 	.word	0x000000ff
        /*0628*/ 	.word	0x00000000
        /*062c*/ 	.short	0x0101
        /*062e*/ 	.byte	0x0d
	.zero		1


	//   ....[83]....
        /*0630*/ 	.word	0x00004d70
        /*0634*/ 	.word	0x000000ff
        /*0638*/ 	.word	0x00000050
        /*063c*/ 	.short	0x010a
        /*063e*/ 	.byte	0x06
	.zero		1


	//   ....[84]....
        /*0640*/ 	.word	0x00004db0
        /*0644*/ 	.word	0x00000000
        /*0648*/ 	.word	0x00000058
        /*064c*/ 	.short	0x010a
        /*064e*/ 	.byte	0xff
	.zero		1


	//   ....[85]....
        /*0650*/ 	.word	0x000050e0
        /*0654*/ 	.word	0x00000000
        /*0658*/ 	.word	0x00000070
        /*065c*/ 	.short	0x010a
        /*065e*/ 	.byte	0xff
	.zero		1


	//   ....[86]....
        /*0660*/ 	.word	0x000051f0
        /*0664*/ 	.word	0x00000000
        /*0668*/ 	.word	0x00000000
        /*066c*/ 	.short	0x0101
        /*066e*/ 	.byte	0xff
	.zero		1


	//   ....[87]....
        /*0670*/ 	.word	0x00005c50
        /*0674*/ 	.word	0x00000003
        /*0678*/ 	.word	0x00000040
        /*067c*/ 	.short	0x010a
        /*067e*/ 	.byte	0xff
	.zero		1


	//   ....[88]....
        /*0680*/ 	.word	0x00005c90
        /*0684*/ 	.word	0x000000c3
        /*0688*/ 	.word	0x00000090
        /*068c*/ 	.short	0x010a
        /*068e*/ 	.byte	0xff
	.zero		1


	//   ....[89]....
        /*0690*/ 	.word	0x00005dc0
        /*0694*/ 	.word	0x00000003
        /*0698*/ 	.word	0x00000040
        /*069c*/ 	.short	0x010a
        /*069e*/ 	.byte	0xff
	.zero		1


	//   ....[90]....
        /*06a0*/ 	.word	0x00005f20
        /*06a4*/ 	.word	0x00000000
        /*06a8*/ 	.word	0x00000000
        /*06ac*/ 	.short	0x0101
        /*06ae*/ 	.byte	0xff
	.zero		1


	//   ....[91]....
        /*06b0*/ 	.word	0x00005f80
        /*06b4*/ 	.word	0x000000c3
        /*06b8*/ 	.word	0x00000090
        /*06bc*/ 	.short	0x010a
        /*06be*/ 	.byte	0xff
	.zero		1


	//   ....[92]....
        /*06c0*/ 	.word	0x00007330
        /*06c4*/ 	.word	0x000000d8
        /*06c8*/ 	.word	0x00000040
        /*06cc*/ 	.short	0x010a
        /*06ce*/ 	.byte	0xff
	.zero		1


	//   ....[93]....
        /*06d0*/ 	.word	0x00007400
        /*06d4*/ 	.word	0x000000d8
        /*06d8*/ 	.word	0x00000040
        /*06dc*/ 	.short	0x010a
        /*06de*/ 	.byte	0xff
	.zero		1


	//   ....[94]....
        /*06e0*/ 	.word	0x00007560
        /*06e4*/ 	.word	0x00000002
        /*06e8*/ 	.word	0x00000000
        /*06ec*/ 	.short	0x0101
        /*06ee*/ 	.byte	0xff
	.zero		1


	//   ....[95]....
        /*06f0*/ 	.word	0x00007970
        /*06f4*/ 	.word	0x000000c3
        /*06f8*/ 	.word	0x00000000
        /*06fc*/ 	.short	0x0101
        /*06fe*/ 	.byte	0xff
	.zero		1


	//   ....[96]....
        /*0700*/ 	.word	0x000089c0
        /*0704*/ 	.word	0x00000003
        /*0708*/ 	.word	0x000000e0
        /*070c*/ 	.short	0x010a
        /*070e*/ 	.byte	0xff
	.zero		1


	//   ....[97]....
        /*0710*/ 	.word	0x00008a20
        /*0714*/ 	.word	0x00000002
        /*0718*/ 	.word	0x00000020
        /*071c*/ 	.short	0x010a
        /*071e*/ 	.byte	0xff
	.zero		1


	//   ....[98]....
        /*0720*/ 	.word	0x00008a80
        /*0724*/ 	.word	0x00000002
        /*0728*/ 	.word	0x00000020
        /*072c*/ 	.short	0x010a
        /*072e*/ 	.byte	0xff
	.zero		1


	//   ....[99]....
        /*0730*/ 	.word	0x00008ad0
        /*0734*/ 	.word	0x00000002
        /*0738*/ 	.word	0x00000070
        /*073c*/ 	.short	0x010a
        /*073e*/ 	.byte	0xff
	.zero		1


	//   ....[100]....
        /*0740*/ 	.word	0x00008b30
        /*0744*/ 	.word	0x00000000
        /*0748*/ 	.word	0x00000000
        /*074c*/ 	.short	0x010a
        /*074e*/ 	.byte	0xff
	.zero		1


	//   ....[101]....
        /*0750*/ 	.word	0x00008b90
        /*0754*/ 	.word	0x00000000
        /*0758*/ 	.word	0x00000000
        /*075c*/ 	.short	0x010a
        /*075e*/ 	.byte	0xff
	.zero		1


	//   ....[102]....
        /*0760*/ 	.word	0x00008bf0
        /*0764*/ 	.word	0x00000000
        /*0768*/ 	.word	0x00000000
        /*076c*/ 	.short	0x010a
        /*076e*/ 	.byte	0xff
	.zero		1


	//   ....[103]....
        /*0770*/ 	.word	0x00008c40
        /*0774*/ 	.word	0x00000000
        /*0778*/ 	.word	0x000000d0
        /*077c*/ 	.short	0x010a
        /*077e*/ 	.byte	0xff
	.zero		1


	//   ....[104]....
        /*0780*/ 	.word	0x00008ca0
        /*0784*/ 	.word	0x00000000
        /*0788*/ 	.word	0x00000080
        /*078c*/ 	.short	0x010a
        /*078e*/ 	.byte	0xff
	.zero		1


	//   ....[105]....
        /*0790*/ 	.word	0x00008cf0
        /*0794*/ 	.word	0x00000000
        /*0798*/ 	.word	0x00000070
        /*079c*/ 	.short	0x010a
        /*079e*/ 	.byte	0xff
	.zero		1


	//   ....[106]....
        /*07a0*/ 	.word	0x00008d50
        /*07a4*/ 	.word	0x00000000
        /*07a8*/ 	.word	0x00000080
        /*07ac*/ 	.short	0x010a
        /*07ae*/ 	.byte	0xff
	.zero		1


	//   ....[107]....
        /*07b0*/ 	.word	0x00008db0
        /*07b4*/ 	.word	0x00000004
        /*07b8*/ 	.word	0x00000008
        /*07bc*/ 	.short	0x010a
        /*07be*/ 	.byte	0xff
	.zero		1


	//   ....[108]....
        /*07c0*/ 	.word	0x00008e90
        /*07c4*/ 	.word	0x00000002
        /*07c8*/ 	.word	0x00000008
        /*07cc*/ 	.short	0x010a
        /*07ce*/ 	.byte	0xff
	.zero		1


	//   ....[109]....
        /*07d0*/ 	.word	0x00008ee0
        /*07d4*/ 	.word	0x00000000
        /*07d8*/ 	.word	0x00000070
        /*07dc*/ 	.short	0x010a
        /*07de*/ 	.byte	0xff
	.zero		1


	//   ....[110]....
        /*07e0*/ 	.word	0x00008f40
        /*07e4*/ 	.word	0x00000000
        /*07e8*/ 	.word	0x000000b0
        /*07ec*/ 	.short	0x010a
        /*07ee*/ 	.byte	0xff
	.zero		1


	//   ....[111]....
        /*07f0*/ 	.word	0x00008fa0
        /*07f4*/ 	.word	0x00000000
        /*07f8*/ 	.word	0x00000000
        /*07fc*/ 	.short	0x010a
        /*07fe*/ 	.byte	0xff
	.zero		1


	//   ....[112]....
        /*0800*/ 	.word	0x00009000
        /*0804*/ 	.word	0x00000000
        /*0808*/ 	.word	0x00000000
        /*080c*/ 	.short	0x010a
        /*080e*/ 	.byte	0xff
	.zero		1


	//   ....[113]....
        /*0810*/ 	.word	0x00009060
        /*0814*/ 	.word	0x00000000
        /*0818*/ 	.word	0x00000000
        /*081c*/ 	.short	0x010a
        /*081e*/ 	.byte	0xff
	.zero		1


	//   ....[114]....
        /*0820*/ 	.word	0x000090c0
        /*0824*/ 	.word	0x00000000
        /*0828*/ 	.word	0x00000000
        /*082c*/ 	.short	0x010a
        /*082e*/ 	.byte	0xff
	.zero		1


	//   ....[115]....
        /*0830*/ 	.word	0x00009120
        /*0834*/ 	.word	0x00000000
        /*0838*/ 	.word	0x000000f0
        /*083c*/ 	.short	0x010a
        /*083e*/ 	.byte	0xff
	.zero		1


	//   ....[116]....
        /*0840*/ 	.word	0x00009170
        /*0844*/ 	.word	0x00000000
        /*0848*/ 	.word	0x00000070
        /*084c*/ 	.short	0x010a
        /*084e*/ 	.byte	0xff
	.zero		1


	//   ....[117]....
        /*0850*/ 	.word	0x000091d0
        /*0854*/ 	.word	0x00000000
        /*0858*/ 	.word	0x00000068
        /*085c*/ 	.short	0x010a
        /*085e*/ 	.byte	0xff
	.zero		1


	//   ....[118]....
        /*0860*/ 	.word	0x00009230
        /*0864*/ 	.word	0x00000003
        /*0868*/ 	.word	0x00000050
        /*086c*/ 	.short	0x010a
        /*086e*/ 	.byte	0xff
	.zero		1


	//   ....[119]....
        /*0870*/ 	.word	0x00009290
        /*0874*/ 	.word	0x00000003
        /*0878*/ 	.word	0x00000058
        /*087c*/ 	.short	0x010a
        /*087e*/ 	.byte	0xff
	.zero		1


	//   ....[120]....
        /*0880*/ 	.word	0x000092f0
        /*0884*/ 	.word	0x00000000
        /*0888*/ 	.word	0x00000050
        /*088c*/ 	.short	0x010a
        /*088e*/ 	.byte	0xff
	.zero		1


	//   ....[121]....
        /*0890*/ 	.word	0x00009340
        /*0894*/ 	.word	0x00000000
        /*0898*/ 	.word	0x00000070
        /*089c*/ 	.short	0x010a
        /*089e*/ 	.byte	0xff
	.zero		1


	//   ....[122]....
        /*08a0*/ 	.word	0x00009390
        /*08a4*/ 	.word	0x00000003
        /*08a8*/ 	.word	0x00000040
        /*08ac*/ 	.short	0x010a
        /*08ae*/ 	.byte	0xff
	.zero		1


	//   ....[123]....
        /*08b0*/ 	.word	0x000093e0
        /*08b4*/ 	.word	0x000000c3
        /*08b8*/ 	.word	0x00000090
        /*08bc*/ 	.short	0x010a
        /*08be*/ 	.byte	0xff
	.zero		1


	//   ....[124]....
        /*08c0*/ 	.word	0x00009430
        /*08c4*/ 	.word	0x000000d8
        /*08c8*/ 	.word	0x00000040
        /*08cc*/ 	.short	0x010a
        /*08ce*/ 	.byte	0xff
	.zero		1


	//----- nvinfo : EIATTR_NUM_MBARRIERS
	.align		4
.L_47:
        /*08d0*/ 	.byte	0x03, 0x38
        /*08d2*/ 	.short	0x001f


	//----- nvinfo : EIATTR_EXIT_INSTR_OFFSETS
	.align		4
        /*08d4*/ 	.byte	0x04, 0x1c
        /*08d6*/ 	.short	(.L_49 - .L_48)


	//   ....[0]....
.L_48:
        /*08d8*/ 	.word	0x000027f0


	//   ....[1]....
        /*08dc*/ 	.word	0x00002cf0


	//   ....[2]....
        /*08e0*/ 	.word	0x00002d50


	//   ....[3]....
        /*08e4*/ 	.word	0x000040d0


	//   ....[4]....
        /*08e8*/ 	.word	0x00004de0


	//   ....[5]....
        /*08ec*/ 	.word	0x00004e20


	//   ....[6]....
        /*08f0*/ 	.word	0x000089b0


	//----- nvinfo : EIATTR_MAX_THREADS
	.align		4
.L_49:
        /*08f4*/ 	.byte	0x04, 0x05
        /*08f6*/ 	.short	(.L_51 - .L_50)
.L_50:
        /*08f8*/ 	.word	0x00000100
        /*08fc*/ 	.word	0x00000001
        /*0900*/ 	.word	0x00000001


	//----- nvinfo : EIATTR_CRS_STACK_SIZE
	.align		4
.L_51:
        /*0904*/ 	.byte	0x04, 0x1e
        /*0906*/ 	.short	(.L_53 - .L_52)
.L_52:
        /*0908*/ 	.word	0x00000000


	//----- nvinfo : EIATTR_CBANK_PARAM_SIZE
	.align		4
.L_53:
        /*090c*/ 	.byte	0x03, 0x19
        /*090e*/ 	.short	0x0800


	//----- nvinfo : EIATTR_PARAM_CBANK
	.align		4
        /*0910*/ 	.byte	0x04, 0x0a
        /*0912*/ 	.short	(.L_55 - .L_54)
	.align		4
.L_54:
        /*0914*/ 	.word	index@(.nv.constant0._ZN7cutlass13device_kernelINS_4gemm6kernel13GemmUniversalIN4cute5tupleIJiiiiEEENS1_10collective13CollectiveMmaINS1_35MainloopSm100TmaUmmaWarpSpecializedILi4ELi2ELi4ENS5_IJNS4_1CILi2EEENSA_ILi1EEESC_EEEEENS5_IJNSA_ILi256EEENSA_ILi128EEESG_EEENS_12float_e4m3_tENS5_IJlSC_lEEESI_SJ_NS4_8TiledMMAINS4_8MMA_AtomIJNS4_10MMA_TraitsINS4_25SM100_MMA_F8F6F4_2x1SM_SSEJSI_SI_fSF_SG_NS4_17integral_constantINS4_4UMMA5MajorELSQ_0EEESR_NSO_INSP_7ScaleInELSS_0EEEST_EEEEEENS4_6LayoutINS5_IJSC_SC_SC_EEENS5_IJNSA_ILi0EEESY_SY_EEEEENS5_IJNS4_10UnderscoreES11_S11_EEEEENS4_18SM100_TMA_2SM_LOADENS4_14ComposedLayoutINS4_7SwizzleILi3ELi4ELi3EEENS4_18smem_ptr_flag_bitsILi8EEENSW_INS5_IJNSA_ILi8EEESG_EEENS5_IJSG_SC_EEEEEEEvNS4_8identityES14_S1E_vS1F_EENS_8epilogue10collective18CollectiveEpilogueINS1H_23Sm100TmaWarpSpecializedILi2ELi2ELi64ELb0ELb0EEEJNS5_IJSG_SG_SG_EEENS5_IJNSW_ISG_SC_EENSW_INSA_ILi64EEESC_EEEEESI_SJ_SI_SJ_NS1H_6fusion15FusionCallbacksIS1L_NS1R_17LinearCombinationISI_fSI_fLNS_15FloatRoundStyleE2EEES1M_S1Q_JEEENS4_5SM1004TMEM4LOAD26SM100_TMEM_LOAD_32dp32b64xENS4_13SM90_TMA_LOADENS15_INS16_ILi2ELi4ELi3EEES19_NSW_INS5_IJS1A_S1O_EEENS5_IJS1O_SC_EEEEEEENS4_39AutoVectorizingCopyWithAssumedAlignmentILi128EEENS4_14SM90_TMA_STOREES26_S28_S28_EEEvvEEEEvNT_6ParamsE)
        /*0918*/ 	.short	0x0380
        /*091a*/ 	.short	0x0800


	//----- nvinfo : EIATTR_SW_WAR
	.align		4
.L_55:
        /*091c*/ 	.byte	0x04, 0x36
        /*091e*/ 	.short	(.L_57 - .L_56)
.L_56:
        /*0920*/ 	.word	0x00000008
.L_57:


//--------------------- .nv.callgraph             --------------------------
	.section	.nv.callgraph,"",@"SHT_CUDA_CALLGRAPH"
	.align	4
	.sectionentsize	8
	.align		4
        /*0000*/ 	.word	0x00000000
	.align		4
        /*0004*/ 	.word	0xffffffff
	.align		4
        /*0008*/ 	.word	index@(_ZN7cutlass13device_kernelINS_4gemm6kernel13GemmUniversalIN4cute5tupleIJiiiiEEENS1_10collective13CollectiveMmaINS1_35MainloopSm100TmaUmmaWarpSpecializedILi4ELi2ELi4ENS5_IJNS4_1CILi2EEENSA_ILi1EEESC_EEEEENS5_IJNSA_ILi256EEENSA_ILi128EEESG_EEENS_12float_e4m3_tENS5_IJlSC_lEEESI_SJ_NS4_8TiledMMAINS4_8MMA_AtomIJNS4_10MMA_TraitsINS4_25SM100_MMA_F8F6F4_2x1SM_SSEJSI_SI_fSF_SG_NS4_17integral_constantINS4_4UMMA5MajorELSQ_0EEESR_NSO_INSP_7ScaleInELSS_0EEEST_EEEEEENS4_6LayoutINS5_IJSC_SC_SC_EEENS5_IJNSA_ILi0EEESY_SY_EEEEENS5_IJNS4_10UnderscoreES11_S11_EEEEENS4_18SM100_TMA_2SM_LOADENS4_14ComposedLayoutINS4_7SwizzleILi3ELi4ELi3EEENS4_18smem_ptr_flag_bitsILi8EEENSW_INS5_IJNSA_ILi8EEESG_EEENS5_IJSG_SC_EEEEEEEvNS4_8identityES14_S1E_vS1F_EENS_8epilogue10collective18CollectiveEpilogueINS1H_23Sm100TmaWarpSpecializedILi2ELi2ELi64ELb0ELb0EEEJNS5_IJSG_SG_SG_EEENS5_IJNSW_ISG_SC_EENSW_INSA_ILi64EEESC_EEEEESI_SJ_SI_SJ_NS1H_6fusion15FusionCallbacksIS1L_NS1R_17LinearCombinationISI_fSI_fLNS_15FloatRoundStyleE2EEES1M_S1Q_JEEENS4_5SM1004TMEM4LOAD26SM100_TMEM_LOAD_32dp32b64xENS4_13SM90_TMA_LOADENS15_INS16_ILi2ELi4ELi3EEES19_NSW_INS5_IJS1A_S1O_EEENS5_IJS1O_SC_EEEEEEENS4_39AutoVectorizingCopyWithAssumedAlignmentILi128EEENS4_14SM90_TMA_STOREES26_S28_S28_EEEvvEEEEvNT_6ParamsE)
	.align		4
        /*000c*/ 	.word	index@(__assertfail)
	.align		4
        /*0010*/ 	.word	0x00000000
	.align		4
        /*0014*/ 	.word	0xfffffffe
	.align		4
        /*0018*/ 	.word	0x00000000
	.align		4
        /*001c*/ 	.word	0xfffffffd
	.align		4
        /*0020*/ 	.word	0x00000000
	.align		4
        /*0024*/ 	.word	0xfffffffc


//--------------------- .nv.constant4             --------------------------
	.section	.nv.constant4,"a",@progbits
	.align	8
	.align		8
.nv.constant4:
        /*0000*/ 	.dword	__assertfail
	.align		8
        /*0008*/ 	.dword	__unnamed_1
	.align		8
        /*0010*/ 	.dword	__unnamed_2
	.align		8
        /*0018*/ 	.dword	_ZN39_INTERNAL_bf08b31e_4_k_cu_8d1dc599_93754cuda3std3__45__cpo5beginE
	.align		8
        /*0020*/ 	.dword	_ZN39_INTERNAL_bf08b31e_4_k_cu_8d1dc599_93754cuda3std3__45__cpo3endE
	.align		8
        /*0028*/ 	.dword	_ZN39_INTERNAL_bf08b31e_4_k_cu_8d1dc599_93754cuda3std3__45__cpo6cbeginE
	.align		8
        /*0030*/ 	.dword	_ZN39_INTERNAL_bf08b31e_4_k_cu_8d1dc599_93754cuda3std3__45__cpo4cendE
	.align		8
        /*0038*/ 	.dword	_ZN39_INTERNAL_bf08b31e_4_k_cu_8d1dc599_93754cuda3std3__441_GLOBAL__N__bf08b31e_4_k_cu_8d1dc599_93756ignoreE
	.align		8
        /*0040*/ 	.dword	_ZN39_INTERNAL_bf08b31e_4_k_cu_8d1dc599_93754cuda3std3__419piecewise_constructE
	.align		8
        /*0048*/ 	.dword	_ZN39_INTERNAL_bf08b31e_4_k_cu_8d1dc599_93754cuda3std3__48in_placeE
	.align		8
        /*0050*/ 	.dword	_ZN39_INTERNAL_bf08b31e_4_k_cu_8d1dc599_93754cuda3std6ranges3__45__cpo4swapE
	.align		8
        /*0058*/ 	.dword	_ZN39_INTERNAL_bf08b31e_4_k_cu_8d1dc599_93754cuda3std6ranges3__45__cpo9iter_moveE
	.align		8
        /*0060*/ 	.dword	_ZN39_INTERNAL_bf08b31e_4_k_cu_8d1dc599_93754cute7productE
	.align		8
        /*0068*/ 	.dword	_ZN39_INTERNAL_bf08b31e_4_k_cu_8d1dc599_93754cute1_E
	.align		8
        /*0070*/ 	.dword	$str$25
	.align		8
        /*0078*/ 	.dword	$str$26
	.align		8
        /*0080*/ 	.dword	$str$27
	.align		8
        /*0088*/ 	.dword	$str$28


//--------------------- .text._ZN7cutlass13device_kernelINS_4gemm6kernel13GemmUniversalIN4cute5tupleIJiiiiEEENS1_10collective13CollectiveMmaINS1_35MainloopSm100TmaUmmaWarpSpecializedILi4ELi2ELi4ENS5_IJNS4_1CILi2EEENSA_ILi1EEESC_EEEEENS5_IJNSA_ILi256EEENSA_ILi128EEESG_EEENS_12float_e4m3_tENS5_IJlSC_lEEESI_SJ_NS4_8TiledMMAINS4_8MMA_AtomIJNS4_10MMA_TraitsINS4_25SM100_MMA_F8F6F4_2x1SM_SSEJSI_SI_fSF_SG_NS4_17integral_constantINS4_4UMMA5MajorELSQ_0EEESR_NSO_INSP_7ScaleInELSS_0EEEST_EEEEEENS4_6LayoutINS5_IJSC_SC_SC_EEENS5_IJNSA_ILi0EEESY_SY_EEEEENS5_IJNS4_10UnderscoreES11_S11_EEEEENS4_18SM100_TMA_2SM_LOADENS4_14ComposedLayoutINS4_7SwizzleILi3ELi4ELi3EEENS4_18smem_ptr_flag_bitsILi8EEENSW_INS5_IJNSA_ILi8EEESG_EEENS5_IJSG_SC_EEEEEEEvNS4_8identityES14_S1E_vS1F_EENS_8epilogue10collective18CollectiveEpilogueINS1H_23Sm100TmaWarpSpecializedILi2ELi2ELi64ELb0ELb0EEEJNS5_IJSG_SG_SG_EEENS5_IJNSW_ISG_SC_EENSW_INSA_ILi64EEESC_EEEEESI_SJ_SI_SJ_NS1H_6fusion15FusionCallbacksIS1L_NS1R_17LinearCombinationISI_fSI_fLNS_15FloatRoundStyleE2EEES1M_S1Q_JEEENS4_5SM1004TMEM4LOAD26SM100_TMEM_LOAD_32dp32b64xENS4_13SM90_TMA_LOADENS15_INS16_ILi2ELi4ELi3EEES19_NSW_INS5_IJS1A_S1O_EEENS5_IJS1O_SC_EEEEEEENS4_39AutoVectorizingCopyWithAssumedAlignmentILi128EEENS4_14SM90_TMA_STOREES26_S28_S28_EEEvvEEEEvNT_6ParamsE --------------------------
	.section	.text._ZN7cutlass13device_kernelINS_4gemm6kernel13GemmUniversalIN4cute5tupleIJiiiiEEENS1_10collective13CollectiveMmaINS1_35MainloopSm100TmaUmmaWarpSpecializedILi4ELi2ELi4ENS5_IJNS4_1CILi2EEENSA_ILi1EEESC_EEEEENS5_IJNSA_ILi256EEENSA_ILi128EEESG_EEENS_12float_e4m3_tENS5_IJlSC_lEEESI_SJ_NS4_8TiledMMAINS4_8MMA_AtomIJNS4_10MMA_TraitsINS4_25SM100_MMA_F8F6F4_2x1SM_SSEJSI_SI_fSF_SG_NS4_17integral_constantINS4_4UMMA5MajorELSQ_0EEESR_NSO_INSP_7ScaleInELSS_0EEEST_EEEEEENS4_6LayoutINS5_IJSC_SC_SC_EEENS5_IJNSA_ILi0EEESY_SY_EEEEENS5_IJNS4_10UnderscoreES11_S11_EEEEENS4_18SM100_TMA_2SM_LOADENS4_14ComposedLayoutINS4_7SwizzleILi3ELi4ELi3EEENS4_18smem_ptr_flag_bitsILi8EEENSW_INS5_IJNSA_ILi8EEESG_EEENS5_IJSG_SC_EEEEEEEvNS4_8identityES14_S1E_vS1F_EENS_8epilogue10collective18CollectiveEpilogueINS1H_23Sm100TmaWarpSpecializedILi2ELi2ELi64ELb0ELb0EEEJNS5_IJSG_SG_SG_EEENS5_IJNSW_ISG_SC_EENSW_INSA_ILi64EEESC_EEEEESI_SJ_SI_SJ_NS1H_6fusion15FusionCallbacksIS1L_NS1R_17LinearCombinationISI_fSI_fLNS_15FloatRoundStyleE2EEES1M_S1Q_JEEENS4_5SM1004TMEM4LOAD26SM100_TMEM_LOAD_32dp32b64xENS4_13SM90_TMA_LOADENS15_INS16_ILi2ELi4ELi3EEES19_NSW_INS5_IJS1A_S1O_EEENS5_IJS1O_SC_EEEEEEENS4_39AutoVectorizingCopyWithAssumedAlignmentILi128EEENS4_14SM90_TMA_STOREES26_S28_S28_EEEvvEEEEvNT_6ParamsE,"ax",@progbits
	.align	128
.text._ZN7cutlass13device_kernelINS_4gemm6kernel13GemmUniversalIN4cute5tupleIJiiiiEEENS1_10collective13CollectiveMmaINS1_35MainloopSm100TmaUmmaWarpSpecializedILi4ELi2ELi4ENS5_IJNS4_1CILi2EEENSA_ILi1EEESC_EEEEENS5_IJNSA_ILi256EEENSA_ILi128EEESG_EEENS_12float_e4m3_tENS5_IJlSC_lEEESI_SJ_NS4_8TiledMMAINS4_8MMA_AtomIJNS4_10MMA_TraitsINS4_25SM100_MMA_F8F6F4_2x1SM_SSEJSI_SI_fSF_SG_NS4_17integral_constantINS4_4UMMA5MajorELSQ_0EEESR_NSO_INSP_7ScaleInELSS_0EEEST_EEEEEENS4_6LayoutINS5_IJSC_SC_SC_EEENS5_IJNSA_ILi0EEESY_SY_EEEEENS5_IJNS4_10UnderscoreES11_S11_EEEEENS4_18SM100_TMA_2SM_LOADENS4_14ComposedLayoutINS4_7SwizzleILi3ELi4ELi3EEENS4_18smem_ptr_flag_bitsILi8EEENSW_INS5_IJNSA_ILi8EEESG_EEENS5_IJSG_SC_EEEEEEEvNS4_8identityES14_S1E_vS1F_EENS_8epilogue10collective18CollectiveEpilogueINS1H_23Sm100TmaWarpSpecializedILi2ELi2ELi64ELb0ELb0EEEJNS5_IJSG_SG_SG_EEENS5_IJNSW_ISG_SC_EENSW_INSA_ILi64EEESC_EEEEESI_SJ_SI_SJ_NS1H_6fusion15FusionCallbacksIS1L_NS1R_17LinearCombinationISI_fSI_fLNS_15FloatRoundStyleE2EEES1M_S1Q_JEEENS4_5SM1004TMEM4LOAD26SM100_TMEM_LOAD_32dp32b64xENS4_13SM90_TMA_LOADENS15_INS16_ILi2ELi4ELi3EEES19_NSW_INS5_IJS1A_S1O_EEENS5_IJS1O_SC_EEEEEEENS4_39AutoVectorizingCopyWithAssumedAlignmentILi128EEENS4_14SM90_TMA_STOREES26_S28_S28_EEEvvEEEEvNT_6ParamsE:
        .type           _ZN7cutlass13device_kernelINS_4gemm6kernel13GemmUniversalIN4cute5tupleIJiiiiEEENS1_10collective13CollectiveMmaINS1_35MainloopSm100TmaUmmaWarpSpecializedILi4ELi2ELi4ENS5_IJNS4_1CILi2EEENSA_ILi1EEESC_EEEEENS5_IJNSA_ILi256EEENSA_ILi128EEESG_EEENS_12float_e4m3_tENS5_IJlSC_lEEESI_SJ_NS4_8TiledMMAINS4_8MMA_AtomIJNS4_10MMA_TraitsINS4_25SM100_MMA_F8F6F4_2x1SM_SSEJSI_SI_fSF_SG_NS4_17integral_constantINS4_4UMMA5MajorELSQ_0EEESR_NSO_INSP_7ScaleInELSS_0EEEST_EEEEEENS4_6LayoutINS5_IJSC_SC_SC_EEENS5_IJNSA_ILi0EEESY_SY_EEEEENS5_IJNS4_10UnderscoreES11_S11_EEEEENS4_18SM100_TMA_2SM_LOADENS4_14ComposedLayoutINS4_7SwizzleILi3ELi4ELi3EEENS4_18smem_ptr_flag_bitsILi8EEENSW_INS5_IJNSA_ILi8EEESG_EEENS5_IJSG_SC_EEEEEEEvNS4_8identityES14_S1E_vS1F_EENS_8epilogue10collective18CollectiveEpilogueINS1H_23Sm100TmaWarpSpecializedILi2ELi2ELi64ELb0ELb0EEEJNS5_IJSG_SG_SG_EEENS5_IJNSW_ISG_SC_EENSW_INSA_ILi64EEESC_EEEEESI_SJ_SI_SJ_NS1H_6fusion15FusionCallbacksIS1L_NS1R_17LinearCombinationISI_fSI_fLNS_15FloatRoundStyleE2EEES1M_S1Q_JEEENS4_5SM1004TMEM4LOAD26SM100_TMEM_LOAD_32dp32b64xENS4_13SM90_TMA_LOADENS15_INS16_ILi2ELi4ELi3EEES19_NSW_INS5_IJS1A_S1O_EEENS5_IJS1O_SC_EEEEEEENS4_39AutoVectorizingCopyWithAssumedAlignmentILi128EEENS4_14SM90_TMA_STOREES26_S28_S28_EEEvvEEEEvNT_6ParamsE,@function
        .size           _ZN7cutlass13device_kernelINS_4gemm6kernel13GemmUniversalIN4cute5tupleIJiiiiEEENS1_10collective13CollectiveMmaINS1_35MainloopSm100TmaUmmaWarpSpecializedILi4ELi2ELi4ENS5_IJNS4_1CILi2EEENSA_ILi1EEESC_EEEEENS5_IJNSA_ILi256EEENSA_ILi128EEESG_EEENS_12float_e4m3_tENS5_IJlSC_lEEESI_SJ_NS4_8TiledMMAINS4_8MMA_AtomIJNS4_10MMA_TraitsINS4_25SM100_MMA_F8F6F4_2x1SM_SSEJSI_SI_fSF_SG_NS4_17integral_constantINS4_4UMMA5MajorELSQ_0EEESR_NSO_INSP_7ScaleInELSS_0EEEST_EEEEEENS4_6LayoutINS5_IJSC_SC_SC_EEENS5_IJNSA_ILi0EEESY_SY_EEEEENS5_IJNS4_10UnderscoreES11_S11_EEEEENS4_18SM100_TMA_2SM_LOADENS4_14ComposedLayoutINS4_7SwizzleILi3ELi4ELi3EEENS4_18smem_ptr_flag_bitsILi8EEENSW_INS5_IJNSA_ILi8EEESG_EEENS5_IJSG_SC_EEEEEEEvNS4_8identityES14_S1E_vS1F_EENS_8epilogue10collective18CollectiveEpilogueINS1H_23Sm100TmaWarpSpecializedILi2ELi2ELi64ELb0ELb0EEEJNS5_IJSG_SG_SG_EEENS5_IJNSW_ISG_SC_EENSW_INSA_ILi64EEESC_EEEEESI_SJ_SI_SJ_NS1H_6fusion15FusionCallbacksIS1L_NS1R_17LinearCombinationISI_fSI_fLNS_15FloatRoundStyleE2EEES1M_S1Q_JEEENS4_5SM1004TMEM4LOAD26SM100_TMEM_LOAD_32dp32b64xENS4_13SM90_TMA_LOADENS15_INS16_ILi2ELi4ELi3EEES19_NSW_INS5_IJS1A_S1O_EEENS5_IJS1O_SC_EEEEEEENS4_39AutoVectorizingCopyWithAssumedAlignmentILi128EEENS4_14SM90_TMA_STOREES26_S28_S28_EEEvvEEEEvNT_6ParamsE,(.L_x_164 - _ZN7cutlass13device_kernelINS_4gemm6kernel13GemmUniversalIN4cute5tupleIJiiiiEEENS1_10collective13CollectiveMmaINS1_35MainloopSm100TmaUmmaWarpSpecializedILi4ELi2ELi4ENS5_IJNS4_1CILi2EEENSA_ILi1EEESC_EEEEENS5_IJNSA_ILi256EEENSA_ILi128EEESG_EEENS_12float_e4m3_tENS5_IJlSC_lEEESI_SJ_NS4_8TiledMMAINS4_8MMA_AtomIJNS4_10MMA_TraitsINS4_25SM100_MMA_F8F6F4_2x1SM_SSEJSI_SI_fSF_SG_NS4_17integral_constantINS4_4UMMA5MajorELSQ_0EEESR_NSO_INSP_7ScaleInELSS_0EEEST_EEEEEENS4_6LayoutINS5_IJSC_SC_SC_EEENS5_IJNSA_ILi0EEESY_SY_EEEEENS5_IJNS4_10UnderscoreES11_S11_EEEEENS4_18SM100_TMA_2SM_LOADENS4_14ComposedLayoutINS4_7SwizzleILi3ELi4ELi3EEENS4_18smem_ptr_flag_bitsILi8EEENSW_INS5_IJNSA_ILi8EEESG_EEENS5_IJSG_SC_EEEEEEEvNS4_8identityES14_S1E_vS1F_EENS_8epilogue10collective18CollectiveEpilogueINS1H_23Sm100TmaWarpSpecializedILi2ELi2ELi64ELb0ELb0EEEJNS5_IJSG_SG_SG_EEENS5_IJNSW_ISG_SC_EENSW_INSA_ILi64EEESC_EEEEESI_SJ_SI_SJ_NS1H_6fusion15FusionCallbacksIS1L_NS1R_17LinearCombinationISI_fSI_fLNS_15FloatRoundStyleE2EEES1M_S1Q_JEEENS4_5SM1004TMEM4LOAD26SM100_TMEM_LOAD_32dp32b64xENS4_13SM90_TMA_LOADENS15_INS16_ILi2ELi4ELi3EEES19_NSW_INS5_IJS1A_S1O_EEENS5_IJS1O_SC_EEEEEEENS4_39AutoVectorizingCopyWithAssumedAlignmentILi128EEENS4_14SM90_TMA_STOREES26_S28_S28_EEEvvEEEEvNT_6ParamsE)
        .other          _ZN7cutlass13device_kernelINS_4gemm6kernel13GemmUniversalIN4cute5tupleIJiiiiEEENS1_10collective13CollectiveMmaINS1_35MainloopSm100TmaUmmaWarpSpecializedILi4ELi2ELi4ENS5_IJNS4_1CILi2EEENSA_ILi1EEESC_EEEEENS5_IJNSA_ILi256EEENSA_ILi128EEESG_EEENS_12float_e4m3_tENS5_IJlSC_lEEESI_SJ_NS4_8TiledMMAINS4_8MMA_AtomIJNS4_10MMA_TraitsINS4_25SM100_MMA_F8F6F4_2x1SM_SSEJSI_SI_fSF_SG_NS4_17integral_constantINS4_4UMMA5MajorELSQ_0EEESR_NSO_INSP_7ScaleInELSS_0EEEST_EEEEEENS4_6LayoutINS5_IJSC_SC_SC_EEENS5_IJNSA_ILi0EEESY_SY_EEEEENS5_IJNS4_10UnderscoreES11_S11_EEEEENS4_18SM100_TMA_2SM_LOADENS4_14ComposedLayoutINS4_7SwizzleILi3ELi4ELi3EEENS4_18smem_ptr_flag_bitsILi8EEENSW_INS5_IJNSA_ILi8EEESG_EEENS5_IJSG_SC_EEEEEEEvNS4_8identityES14_S1E_vS1F_EENS_8epilogue10collective18CollectiveEpilogueINS1H_23Sm100TmaWarpSpecializedILi2ELi2ELi64ELb0ELb0EEEJNS5_IJSG_SG_SG_EEENS5_IJNSW_ISG_SC_EENSW_INSA_ILi64EEESC_EEEEESI_SJ_SI_SJ_NS1H_6fusion15FusionCallbacksIS1L_NS1R_17LinearCombinationISI_fSI_fLNS_15FloatRoundStyleE2EEES1M_S1Q_JEEENS4_5SM1004TMEM4LOAD26SM100_TMEM_LOAD_32dp32b64xENS4_13SM90_TMA_LOADENS15_INS16_ILi2ELi4ELi3EEES19_NSW_INS5_IJS1A_S1O_EEENS5_IJS1O_SC_EEEEEEENS4_39AutoVectorizingCopyWithAssumedAlignmentILi128EEENS4_14SM90_TMA_STOREES26_S28_S28_EEEvvEEEEvNT_6ParamsE,@"STO_CUDA_ENTRY STV_DEFAULT"
_ZN7cutlass13device_kernelINS_4gemm6kernel13GemmUniversalIN4cute5tupleIJiiiiEEENS1_10collective13CollectiveMmaINS1_35MainloopSm100TmaUmmaWarpSpecializedILi4ELi2ELi4ENS5_IJNS4_1CILi2EEENSA_ILi1EEESC_EEEEENS5_IJNSA_ILi256EEENSA_ILi128EEESG_EEENS_12float_e4m3_tENS5_IJlSC_lEEESI_SJ_NS4_8TiledMMAINS4_8MMA_AtomIJNS4_10MMA_TraitsINS4_25SM100_MMA_F8F6F4_2x1SM_SSEJSI_SI_fSF_SG_NS4_17integral_constantINS4_4UMMA5MajorELSQ_0EEESR_NSO_INSP_7ScaleInELSS_0EEEST_EEEEEENS4_6LayoutINS5_IJSC_SC_SC_EEENS5_IJNSA_ILi0EEESY_SY_EEEEENS5_IJNS4_10UnderscoreES11_S11_EEEEENS4_18SM100_TMA_2SM_LOADENS4_14ComposedLayoutINS4_7SwizzleILi3ELi4ELi3EEENS4_18smem_ptr_flag_bitsILi8EEENSW_INS5_IJNSA_ILi8EEESG_EEENS5_IJSG_SC_EEEEEEEvNS4_8identityES14_S1E_vS1F_EENS_8epilogue10collective18CollectiveEpilogueINS1H_23Sm100TmaWarpSpecializedILi2ELi2ELi64ELb0ELb0EEEJNS5_IJSG_SG_SG_EEENS5_IJNSW_ISG_SC_EENSW_INSA_ILi64EEESC_EEEEESI_SJ_SI_SJ_NS1H_6fusion15FusionCallbacksIS1L_NS1R_17LinearCombinationISI_fSI_fLNS_15FloatRoundStyleE2EEES1M_S1Q_JEEENS4_5SM1004TMEM4LOAD26SM100_TMEM_LOAD_32dp32b64xENS4_13SM90_TMA_LOADENS15_INS16_ILi2ELi4ELi3EEES19_NSW_INS5_IJS1A_S1O_EEENS5_IJS1O_SC_EEEEEEENS4_39AutoVectorizingCopyWithAssumedAlignmentILi128EEENS4_14SM90_TMA_STOREES26_S28_S28_EEEvvEEEEvNT_6ParamsE:
[----:B------:R-:W1:Y:S01]  /*0000*/  LDC R1, c[0x0][0x37c] ;  /* 0x0000df00ff017b82 */ /* 0x000e620000000800 */
[----:B------:R-:W2:Y:S01]  /*0010*/  S2R R189, SR_TID.X ;  /* 0x0000000000bd7919 */ /* 0x000ea20000002100 */
[----:B------:R-:W3:Y:S06]  /*0020*/  LDCU.64 UR6, c[0x0][0x890] ;  /* 0x00011200ff0677ac */ /* 0x000eec0008000a00 */
[----:B------:R-:W4:Y:S01]  /*0030*/  S2UR UR37, SR_CgaCtaId ;  /* 0x00000000002579c3 */ /* 0x000f220000008800 */
[----:B------:R-:W-:Y:S02]  /*0040*/  PRMT R171, RZ, 0x7610, R171 ;  /* 0x00007610ffab7816 */ /* 0x000fe400000000ab */
[----:B------:R-:W-:Y:S01]  /*0050*/  ELECT P1, URZ, PT ;  /* 0x0000000000ff782f */ /* 0x000fe20003820000 */
[----:B------:R-:W1:Y:S01]  /*0060*/  LDCU.64 UR46, c[0x0][0x358] ;  /* 0x00006b00ff2e77ac */ /* 0x000e620008000a00 */
[----:B---3--:R-:W-:-:S04]  /*0070*/  UISETP.NE.U32.AND UP0, UPT, UR6, URZ, UPT ;  /* 0x000000ff0600728c */ /* 0x008fc8000bf05070 */
[----:B------:R-:W-:Y:S02]  /*0080*/  UISETP.NE.AND.EX UP0, UPT, UR7, URZ, UPT, UP0 ;  /* 0x000000ff0700728c */ /* 0x000fe4000bf05300 */
[----:B----4-:R-:W-:Y:S02]  /*0090*/  ULOP3.LUT UR5, UR37, 0x1, URZ, 0xc0, !UPT ;  /* 0x0000000125057892 */ /* 0x010fe4000f8ec0ff */
[----:B------:R-:W-:Y:S01]  /*00a0*/  ULOP3.LUT UR4, UR37, 0x1, URZ, 0x3c, !UPT ;  /* 0x0000000125047892 */ /* 0x000fe2000f8e3cff */
[----:B--2---:R-:W-:-:S05]  /*00b0*/  SHF.R.U32.HI R173, RZ, 0x5, R189 ;  /* 0x00000005ffad7819 */ /* 0x004fca00000116bd */
[----:B------:R-:W2:Y:S02]  /*00c0*/  SHFL.IDX PT, R0, R173, RZ, 0x1f ;  /* 0x00001fffad007589 */ /* 0x000ea400000e0000 */
[----:B--2---:R-:W-:Y:S01]  /*00d0*/  R2UR UR10, R0 ;  /* 0x00000000000a72ca */ /* 0x004fe200000e0000 */
[----:B-1----:R-:W-:-:S14]  /*00e0*/  BRA.U UP0, `(.L_x_0) ;  /* 0x00000001002c7547 */ /* 0x002fdc000b800000 */
[----:B------:R-:W1:Y:S02]  /*00f0*/  LDCU.64 UR8, c[0x0][0x888] ;  /* 0x00011100ff0877ac */ /* 0x000e640008000a00 */
[----:B-1----:R-:W-:-:S04]  /*0100*/  UISETP.NE.U32.AND UP0, UPT, UR8, URZ, UPT ;  /* 0x000000ff0800728c */ /* 0x002fc8000bf05070 */
[----:B------:R-:W-:-:S09]  /*0110*/  UISETP.NE.AND.EX UP0, UPT, UR9, URZ, UPT, UP0 ;  /* 0x000000ff0900728c */ /* 0x000fd2000bf05300 */
[----:B------:R-:W-:Y:S05]  /*0120*/  BRA.U !UP0, `(.L_x_1) ;  /* 0x0000000108107547 */ /* 0x000fea000b800000 */
[----:B------:R-:W1:Y:S02]  /*0130*/  LDC.64 R2, c[0x0][0x888] ;  /* 0x00022200ff027b82 */ /* 0x000e640000000a00 */
[----:B-1----:R1:W5:Y:S01]  /*0140*/  LDG.E R81, desc[UR46][R2.64] ;  /* 0x0000002e02517981 */ /* 0x002362000c1e1900 */
[----:B------:R-:W-:Y:S01]  /*0150*/  HFMA2 R171, -RZ, RZ, 0, 5.9604644775390625e-08 ;  /* 0x00000001ffab7431 */ /* 0x000fe200000001ff */
[----:B------:R-:W-:Y:S05]  /*0160*/  BRA `(.L_x_0) ;  /* 0x00000000000c7947 */ /* 0x000fea0003800000 */
.L_x_1:
[----:B------:R-:W1:Y:S01]  /*0170*/  LDCU UR8, c[0x0][0x880] ;  /* 0x00011000ff0877ac */ /* 0x000e620008000800 */
[----:B------:R-:W-:Y:S01]  /*0180*/  HFMA2 R171, -RZ, RZ, 0, 5.9604644775390625e-08 ;  /* 0x00000001ffab7431 */ /* 0x000fe200000001ff */
[----:B-1----:R-:W-:-:S07]  /*0190*/  MOV R81, UR8 ;  /* 0x0000000800517c02 */ /* 0x002fce0008000f00 */
.L_x_0:
[----:B------:R-:W2:Y:S02]  /*01a0*/  LDCU.64 UR8, c[0x0][0x8b0] ;  /* 0x00011600ff0877ac */ /* 0x000ea40008000a00 */
[----:B--2---:R-:W-:-:S04]  /*01b0*/  UISETP.NE.U32.AND UP0, UPT, UR8, URZ, UPT ;  /* 0x000000ff0800728c */ /* 0x004fc8000bf05070 */
[----:B------:R-:W-:-:S09]  /*01c0*/  UISETP.NE.AND.EX UP0, UPT, UR9, URZ, UPT, UP0 ;  /* 0x000000ff0900728c */ /* 0x000fd2000bf05300 */
[----:B------:R-:W-:Y:S05]  /*01d0*/  BRA.U UP0, `(.L_x_2) ;  /* 0x0000000100247547 */ /* 0x000fea000b800000 */
[----:B------:R-:W2:Y:S02]  /*01e0*/  LDCU.64 UR8, c[0x0][0x8a8] ;  /* 0x00011500ff0877ac */ /* 0x000ea40008000a00 */
[----:B--2---:R-:W-:-:S04]  /*01f0*/  UISETP.NE.U32.AND UP0, UPT, UR8, URZ, UPT ;  /* 0x000000ff0800728c */ /* 0x004fc8000bf05070 */
[----:B------:R-:W-:-:S09]  /*0200*/  UISETP.NE.AND.EX UP0, UPT, UR9, URZ, UPT, UP0 ;  /* 0x000000ff0900728c */ /* 0x000fd2000bf05300 */
[----:B------:R-:W-:Y:S05]  /*0210*/  BRA.U !UP0, `(.L_x_3) ;  /* 0x00000001080c7547 */ /* 0x000fea000b800000 */
[----:B------:R-:W2:Y:S02]  /*0220*/  LDC.64 R78, c[0x0][0x8a8] ;  /* 0x00022a00ff4e7b82 */ /* 0x000ea40000000a00 */
[----:B--2---:R2:W5:Y:S01]  /*0230*/  LDG.E R78, desc[UR46][R78.64] ;  /* 0x0000002e4e4e7981 */ /* 0x004562000c1e1900 */
[----:B------:R-:W-:Y:S05]  /*0240*/  BRA `(.L_x_2) ;  /* 0x0000000000087947 */ /* 0x000fea0003800000 */
.L_x_3:
[----:B------:R-:W2:Y:S02]  /*0250*/  LDCU UR8, c[0x0][0x8a0] ;  /* 0x00011400ff0877ac */ /* 0x000ea40008000800 */
[----:B--2---:R-:W-:Y:S02]  /*0260*/  MOV R78, UR8 ;  /* 0x00000008004e7c02 */ /* 0x004fe40008000f00 */
.L_x_2:
[----:B------:R-:W-:Y:S01]  /*0270*/  IMAD.U32 R0, RZ, RZ, UR10 ;  /* 0x0000000aff007e24 */ /* 0x000fe2000f8e00ff */
[----:B------:R-:W-:Y:S04]  /*0280*/  BSSY.RECONVERGENT B0, `(.L_x_4) ;  /* 0x000000c000007945 */ /* 0x000fe80003800200 */
[C---:B------:R-:W-:Y:S02]  /*0290*/  ISETP.NE.OR P2, PT, R0.reuse, 0x1, !P1 ;  /* 0x000000010000780c */ /* 0x040fe40004f45670 */
[----:B------:R-:W-:-:S11]  /*02a0*/  ISETP.NE.OR P0, PT, R0, 0x3, !P1 ;  /* 0x000000030000780c */ /* 0x000fd60004f05670 */
[----:B------:R-:W-:Y:S05]  /*02b0*/  @P2 BRA `(.L_x_5) ;  /* 0x0000000000202947 */ /* 0x000fea0003800000 */
[----:B------:R-:W3:Y:S02]  /*02c0*/  LDCU.64 UR8, c[0x0][0x348] ;  /* 0x00006900ff0877ac */ /* 0x000ee40008000a00 */
[----:B---3--:R-:W-:Y:S02]  /*02d0*/  UIADD3 UR12, UP1, UPT, UR8, 0x80, URZ ;  /* 0x00000080080c7890 */ /* 0x008fe4000ff3e0ff */
[----:B------:R-:W-:Y:S02]  /*02e0*/  UIADD3 UR8, UP0, UPT, UR8, 0x180, URZ ;  /* 0x0000018008087890 */ /* 0x000fe4000ff1e0ff */
[----:B------:R-:W-:Y:S02]  /*02f0*/  UIADD3.X UR13, UPT, UPT, URZ, UR9, URZ, UP1, !UPT ;  /* 0x00000009ff0d7290 */ /* 0x000fe40008ffe4ff */
[----:B------:R-:W-:-:S07]  /*0300*/  UIADD3.X UR9, UPT, UPT, URZ, UR9, URZ, UP0, !UPT ;  /* 0x00000009ff097290 */ /* 0x000fce00087fe4ff */
[----:B------:R3:W-:Y:S02]  /*0310*/  UTMACCTL.PF [UR12] ;  /* 0x000000000c0079b9 */ /* 0x0007e40008040000 */
[----:B------:R3:W-:Y:S02]  /*0320*/  UTMACCTL.PF [UR8] ;  /* 0x00000000080079b9 */ /* 0x0007e40008040000 */
[----:B---3--:R-:W-:Y:S01]  /*0330*/  NOP ;  /* 0x0000000000007918 */ /* 0x008fe20000000000 */
.L_x_5:
[----:B------:R-:W-:Y:S05]  /*0340*/  BSYNC.RECONVERGENT B0 ;  /* 0x0000000000007941 */ /* 0x000fea0003800200 */
.L_x_4:
[----:B------:R-:W-:Y:S04]  /*0350*/  BSSY.RECONVERGENT B0, `(.L_x_6) ;  /* 0x000000a000007945 */ /* 0x000fe80003800200 */
        /* <DEDUP_REMOVED lines=9> */
.L_x_7:
[----:B------:R-:W-:Y:S05]  /*03f0*/  BSYNC.RECONVERGENT B0 ;  /* 0x0000000000007941 */ /* 0x000fea0003800200 */
.L_x_6:
[----:B------:R-:W3:Y:S01]  /*0400*/  LDCU.64 UR8, c[0x0][0x888] ;  /* 0x00011100ff0877ac */ /* 0x000ee20008000a00 */
[----:B------:R-:W-:Y:S02]  /*0410*/  UISETP.EQ.U32.AND UP1, UPT, UR6, URZ, UPT ;  /* 0x000000ff0600728c */ /* 0x000fe4000bf22070 */
[----:B------:R-:W-:Y:S02]  /*0420*/  UPLOP3.LUT UP5, UPT, UPT, UPT, UPT, 0x80, 0x8 ;  /* 0x000000000008789c */ /* 0x000fe40003faf070 */
[----:B---3--:R-:W-:-:S04]  /*0430*/  UISETP.NE.U32.AND UP0, UPT, UR8, URZ, UPT ;  /* 0x000000ff0800728c */ /* 0x008fc8000bf05070 */
[----:B------:R-:W-:-:S04]  /*0440*/  UISETP.NE.AND.EX UP0, UPT, UR9, URZ, UPT, UP0 ;  /* 0x000000ff0900728c */ /* 0x000fc8000bf05300 */
[----:B------:R-:W-:-:S04]  /*0450*/  UISETP.EQ.OR.EX UP2, UPT, UR7, URZ, !UP0, UP1 ;  /* 0x000000ff0700728c */ /* 0x000fc8000c742710 */
[----:B------:R-:W-:-:S05]  /*0460*/  UP2UR UR50, UPR, URZ, 0x4 ;  /* 0x00000004ff327883 */ /* 0x000fca0008000000 */
[----:B------:R-:W-:Y:S07]  /*0470*/  BRA.U !UP2, `(.L_x_8) ;  /* 0x000000010a207547 */ /* 0x000fee000b800000 */
[----:B------:R-:W-:Y:S01]  /*0480*/  UISETP.NE.U32.AND UP2, UPT, UR6, URZ, UPT ;  /* 0x000000ff0600728c */ /* 0x000fe2000bf45070 */
[----:B-----5:R-:W-:Y:S01]  /*0490*/  FSETP.NEU.AND P0, PT, R81, RZ, PT ;  /* 0x000000ff5100720b */ /* 0x020fe20003f0d000 */
[----:B------:R-:W-:Y:S02]  /*04a0*/  USEL UR6, URZ, 0xffffffff, UP0 ;  /* 0xffffffffff067887 */ /* 0x000fe40008000000 */
[----:B------:R-:W-:-:S10]  /*04b0*/  UISETP.NE.AND.EX UP2, UPT, UR7, URZ, UPT, UP2 ;  /* 0x000000ff0700728c */ /* 0x000fd4000bf45320 */
[----:B------:R-:W-:Y:S01]  /*04c0*/  VOTEU.ANY UP1, P0 ;  /* 0x0000000000ff7886 */ /* 0x000fe20000020100 */
[----:B------:R-:W-:-:S04]  /*04d0*/  @!UP2 USEL UR6, URZ, 0xffffffff, UP1 ;  /* 0xffffffffff06a887 */ /* 0x000fc80008800000 */
[----:B------:R-:W-:-:S04]  /*04e0*/  ULOP3.LUT UR6, UR6, 0x1, URZ, 0xc0, !UPT ;  /* 0x0000000106067892 */ /* 0x000fc8000f8ec0ff */
[----:B------:R-:W-:-:S11]  /*04f0*/  UISETP.NE.U32.AND UP5, UPT, UR6, 0x1, UPT ;  /* 0x000000010600788c */ /* 0x000fd6000bfa5070 */
.L_x_8:
[----:B------:R-:W3:Y:S01]  /*0500*/  SHFL.IDX PT, R0, R173, RZ, 0x1f ;  /* 0x00001fffad007589 */ /* 0x000ee200000e0000 */
[----:B------:R-:W-:-:S04]  /*0510*/  UISETP.NE.AND UP1, UPT, UR10, 0x2, UPT ;  /* 0x000000020a00788c */ /* 0x000fc8000bf25270 */
[----:B------:R-:W-:Y:S02]  /*0520*/  UISETP.EQ.AND UP2, UPT, UR5, URZ, !UP1 ;  /* 0x000000ff0500728c */ /* 0x000fe4000cf42270 */
[----:B------:R-:W-:-:S04]  /*0530*/  USEL UR7, URZ, 0x1, UP1 ;  /* 0x00000001ff077887 */ /* 0x000fc80008800000 */
[----:B------:R-:W-:Y:S02]  /*0540*/  PLOP3.LUT P5, PT, P1, PT, UP2, 0x80, 0x8 ;  /* 0x000000000008781c */ /* 0x000fe40000faf028 */
[----:B---3--:R-:W-:-:S13]  /*0550*/  ISETP.NE.AND P0, PT, R0, RZ, PT ;  /* 0x000000ff0000720c */ /* 0x008fda0003f05270 */
[----:B------:R-:W-:Y:S05]  /*0560*/  @P0 BRA `(.L_x_9) ;  /* 0x0000000000440947 */ /* 0x000fea0003800000 */
[----:B------:R-:W-:Y:S01]  /*0570*/  UMOV UR8, 0x400 ;  /* 0x0000040000087882 */ /* 0x000fe20000000000 */
[----:B------:R-:W-:Y:S01]  /*0580*/  UMOV UR6, 0x1 ;  /* 0x0000000100067882 */ /* 0x000fe20000000000 */
[----:B------:R-:W-:Y:S02]  /*0590*/  ULEA UR8, UR37, UR8, 0x18 ;  /* 0x0000000825087291 */ /* 0x000fe4000f8ec0ff */
[----:B------:R-:W-:-:S04]  /*05a0*/  UIADD3 UR12, UPT, UPT, -UR6, 0x100000, URZ ;  /* 0x00100000060c7890 */ /* 0x000fc8000fffe1ff */
[----:B------:R-:W-:Y:S02]  /*05b0*/  USHF.L.U32 UR13, UR12, 0xb, URZ ;  /* 0x0000000b0c0d7899 */ /* 0x000fe400080006ff */
[----:B------:R-:W-:Y:S01]  /*05c0*/  USHF.L.U32 UR12, UR12, 0x1, URZ ;  /* 0x000000010c0c7899 */ /* 0x000fe200080006ff */
[----:B------:R-:W-:Y:S01]  /*05d0*/  ELECT P0, URZ, PT ;  /* 0x0000000000ff782f */ /* 0x000fe20003800000 */
[----:B------:R-:W3:Y:S10]  /*05e0*/  FENCE.VIEW.ASYNC.S ;  /* 0x00000000000073c6 */ /* 0x000ef40000000000 */
[----:B---3--:R3:W4:Y:S01]  /*05f0*/  SYNCS.EXCH.64 URZ, [UR8], UR12 ;  /* 0x0000000c08ff75b2 */ /* 0x0087220008000100 */
[----:B------:R3:W1:Y:S01]  /*0600*/  SYNCS.EXCH.64 URZ, [UR8+0x20], UR12 ;  /* 0x0000200c08ff75b2 */ /* 0x0006620008000100 */
[----:B------:R3:W1:Y:S01]  /*0610*/  SYNCS.EXCH.64 URZ, [UR8+0x8], UR12 ;  /* 0x0000080c08ff75b2 */ /* 0x0006620008000100 */
[----:B------:R3:W1:Y:S01]  /*0620*/  SYNCS.EXCH.64 URZ, [UR8+0x28], UR12 ;  /* 0x0000280c08ff75b2 */ /* 0x0006620008000100 */
[----:B------:R3:W1:Y:S01]  /*0630*/  SYNCS.EXCH.64 URZ, [UR8+0x10], UR12 ;  /* 0x0000100c08ff75b2 */ /* 0x0006620008000100 */
[----:B------:R3:W1:Y:S01]  /*0640*/  SYNCS.EXCH.64 URZ, [UR8+0x30], UR12 ;  /* 0x0000300c08ff75b2 */ /* 0x0006620008000100 */
[----:B------:R3:W1:Y:S01]  /*0650*/  SYNCS.EXCH.64 URZ, [UR8+0x18], UR12 ;  /* 0x0000180c08ff75b2 */ /* 0x0006620008000100 */
[----:B------:R3:W1:Y:S01]  /*0660*/  SYNCS.EXCH.64 URZ, [UR8+0x38], UR12 ;  /* 0x0000380c08ff75b2 */ /* 0x0006620008000100 */
[----:B------:R-:W-:Y:S01]  /*0670*/  NOP ;  /* 0x0000000000007918 */ /* 0x000fe20000000000 */
.L_x_9:
[----:B------:R-:W2:Y:S01]  /*0680*/  SHFL.IDX PT, R0, R173, RZ, 0x1f ;  /* 0x00001fffad007589 */ /* 0x000ea200000e0000 */
[----:B------:R-:W-:Y:S01]  /*0690*/  NOP ;  /* 0x0000000000007918 */ /* 0x000fe20000000000 */
[----:B--2---:R-:W-:-:S13]  /*06a0*/  ISETP.NE.AND P0, PT, R0, 0x1, PT ;  /* 0x000000010000780c */ /* 0x004fda0003f05270 */
[----:B------:R-:W-:Y:S05]  /*06b0*/  @P0 BRA `(.L_x_10) ;  /* 0x0000000000440947 */ /* 0x000fea0003800000 */
[----:B------:R-:W-:Y:S01]  /*06c0*/  UMOV UR9, 0x400 ;  /* 0x0000040000097882 */ /* 0x000fe20000000000 */
[----:B---3--:R-:W-:Y:S01]  /*06d0*/  UMOV UR8, 0x20 ;  /* 0x0000002000087882 */ /* 0x008fe20000000000 */
[----:B------:R-:W-:Y:S01]  /*06e0*/  UMOV UR6, 0x80 ;  /* 0x0000008000067882 */ /* 0x000fe20000000000 */
[----:B------:R-:W-:Y:S02]  /*06f0*/  ULEA UR9, UR37, UR9, 0x18 ;  /* 0x0000000925097291 */ /* 0x000fe4000f8ec0ff */
[----:B------:R-:W-:-:S04]  /*0700*/  UIADD3 UR12, UPT, UPT, -UR8, 0x100000, URZ ;  /* 0x00100000080c7890 */ /* 0x000fc8000fffe1ff */
[----:B------:R-:W-:Y:S02]  /*0710*/  USHF.L.U32 UR13, UR12, 0xb, URZ ;  /* 0x0000000b0c0d7899 */ /* 0x000fe400080006ff */
[----:B------:R-:W-:Y:S02]  /*0720*/  USHF.L.U32 UR12, UR12, 0x1, URZ ;  /* 0x000000010c0c7899 */ /* 0x000fe400080006ff */
[----:B------:R-:W-:-:S04]  /*0730*/  UIADD3 UR14, UPT, UPT, -UR6, 0x100000, URZ ;  /* 0x00100000060e7890 */ /* 0x000fc8000fffe1ff */
[----:B------:R-:W-:Y:S02]  /*0740*/  USHF.L.U32 UR15, UR14, 0xb, URZ ;  /* 0x0000000b0e0f7899 */ /* 0x000fe400080006ff */
[----:B------:R-:W-:Y:S01]  /*0750*/  USHF.L.U32 UR14, UR14, 0x1, URZ ;  /* 0x000000010e0e7899 */ /* 0x000fe200080006ff */
[----:B------:R-:W-:Y:S01]  /*0760*/  ELECT P0, URZ, PT ;  /* 0x0000000000ff782f */ /* 0x000fe20003800000 */
[----:B------:R-:W2:Y:S02]  /*0770*/  FENCE.VIEW.ASYNC.S ;  /* 0x00000000000073c6 */ /* 0x000ea40000000000 */
[----:B--2---:R2:W3:Y:S08]  /*0780*/  SYNCS.EXCH.64 URZ, [UR9+0x40], UR12 ;  /* 0x0000400c09ff75b2 */ /* 0x0044f00008000100 */
[----:B------:R2:W1:Y:S01]  /*0790*/  SYNCS.EXCH.64 URZ, [UR9+0x50], UR14 ;  /* 0x0000500e09ff75b2 */ /* 0x0004620008000100 */
[----:B------:R2:W1:Y:S01]  /*07a0*/  SYNCS.EXCH.64 URZ, [UR9+0x48], UR12 ;  /* 0x0000480c09ff75b2 */ /* 0x0004620008000100 */
[----:B------:R2:W1:Y:S01]  /*07b0*/  SYNCS.EXCH.64 URZ, [UR9+0x58], UR14 ;  /* 0x0000580e09ff75b2 */ /* 0x0004620008000100 */
[----:B------:R-:W-:Y:S01]  /*07c0*/  NOP ;  /* 0x0000000000007918 */ /* 0x000fe20000000000 */
.L_x_10:
[----:B------:R-:W4:Y:S01]  /*07d0*/  SHFL.IDX PT, R0, R173, RZ, 0x1f ;  /* 0x00001fffad007589 */ /* 0x000f2200000e0000 */
[----:B------:R-:W-:Y:S01]  /*07e0*/  NOP ;  /* 0x0000000000007918 */ /* 0x000fe20000000000 */
[----:B----4-:R-:W-:-:S13]  /*07f0*/  ISETP.NE.AND P0, PT, R0, 0x3, PT ;  /* 0x000000030000780c */ /* 0x010fda0003f05270 */
[----:B------:R-:W-:Y:S05]  /*0800*/  @P0 BRA `(.L_x_11) ;  /* 0x00000000002c0947 */ /* 0x000fea0003800000 */
[----:B---3--:R-:W-:Y:S01]  /*0810*/  UMOV UR8, 0x400 ;  /* 0x0000040000087882 */ /* 0x008fe20000000000 */
[----:B------:R-:W-:Y:S01]  /*0820*/  UMOV UR6, 0x20 ;  /* 0x0000002000067882 */ /* 0x000fe20000000000 */
[----:B------:R-:W-:Y:S02]  /*0830*/  ULEA UR8, UR37, UR8, 0x18 ;  /* 0x0000000825087291 */ /* 0x000fe4000f8ec0ff */
[----:B--2---:R-:W-:-:S04]  /*0840*/  UIADD3 UR12, UPT, UPT, -UR6, 0x100000, URZ ;  /* 0x00100000060c7890 */ /* 0x004fc8000fffe1ff */
[----:B------:R-:W-:Y:S02]  /*0850*/  USHF.L.U32 UR13, UR12, 0xb, URZ ;  /* 0x0000000b0c0d7899 */ /* 0x000fe400080006ff */
[----:B------:R-:W-:Y:S01]  /*0860*/  USHF.L.U32 UR12, UR12, 0x1, URZ ;  /* 0x000000010c0c7899 */ /* 0x000fe200080006ff */
[----:B------:R-:W-:Y:S01]  /*0870*/  ELECT P0, URZ, PT ;  /* 0x0000000000ff782f */ /* 0x000fe20003800000 */
[----:B------:R-:W2:Y:S10]  /*0880*/  FENCE.VIEW.ASYNC.S ;  /* 0x00000000000073c6 */ /* 0x000eb40000000000 */
[----:B--2---:R4:W2:Y:S01]  /*0890*/  SYNCS.EXCH.64 URZ, [UR8+0x60], UR12 ;  /* 0x0000600c08ff75b2 */ /* 0x0048a20008000100 */
[----:B------:R4:W3:Y:S02]  /*08a0*/  SYNCS.EXCH.64 URZ, [UR8+0x68], UR12 ;  /* 0x0000680c08ff75b2 */ /* 0x0008e40008000100 */
[----:B----4-:R-:W-:Y:S01]  /*08b0*/  NOP ;  /* 0x0000000000007918 */ /* 0x010fe20000000000 */
.L_x_11:
[----:B------:R-:W4:Y:S01]  /*08c0*/  SHFL.IDX PT, R0, R173, RZ, 0x1f ;  /* 0x00001fffad007589 */ /* 0x000f2200000e0000 */
[----:B------:R-:W-:Y:S01]  /*08d0*/  NOP ;  /* 0x0000000000007918 */ /* 0x000fe20000000000 */
[----:B----4-:R-:W-:-:S13]  /*08e0*/  ISETP.NE.AND P0, PT, R0, 0x4, PT ;  /* 0x000000040000780c */ /* 0x010fda0003f05270 */
[----:B------:R-:W-:Y:S05]  /*08f0*/  @P0 BRA `(.L_x_12) ;  /* 0x0000000000480947 */ /* 0x000fea0003800000 */
[----:B--2---:R-:W-:Y:S01]  /*0900*/  UMOV UR9, 0x1e0 ;  /* 0x000001e000097882 */ /* 0x004fe20000000000 */
[----:B---3--:R-:W-:Y:S01]  /*0910*/  UMOV UR8, 0x400 ;  /* 0x0000040000087882 */ /* 0x008fe20000000000 */
[----:B------:R-:W-:Y:S01]  /*0920*/  USEL UR9, UR9, 0x1a0, UP5 ;  /* 0x000001a009097887 */ /* 0x000fe2000a800000 */
        /* <DEDUP_REMOVED lines=10> */
[----:B--2---:R4:W2:Y:S08]  /*09d0*/  SYNCS.EXCH.64 URZ, [UR8+0x70], UR12 ;  /* 0x0000700c08ff75b2 */ /* 0x0048b00008000100 */
[----:B------:R4:W3:Y:S01]  /*09e0*/  SYNCS.EXCH.64 URZ, [UR8+0x80], UR14 ;  /* 0x0000800e08ff75b2 */ /* 0x0008e20008000100 */
[----:B------:R4:W1:Y:S01]  /*09f0*/  SYNCS.EXCH.64 URZ, [UR8+0x78], UR12 ;  /* 0x0000780c08ff75b2 */ /* 0x0008620008000100 */
[----:B------:R4:W1:Y:S02]  /*0a00*/  SYNCS.EXCH.64 URZ, [UR8+0x88], UR14 ;  /* 0x0000880e08ff75b2 */ /* 0x0008640008000100 */
[----:B----4-:R-:W-:Y:S01]  /*0a10*/  NOP ;  /* 0x0000000000007918 */ /* 0x010fe20000000000 */
.L_x_12:
[----:B------:R-:W4:Y:S01]  /*0a20*/  SHFL.IDX PT, R0, R173, RZ, 0x1f ;  /* 0x00001fffad007589 */ /* 0x000f2200000e0000 */
[----:B------:R-:W-:Y:S01]  /*0a30*/  NOP ;  /* 0x0000000000007918 */ /* 0x000fe20000000000 */
[----:B----4-:R-:W-:-:S13]  /*0a40*/  ISETP.NE.AND P0, PT, R0, 0x5, PT ;  /* 0x000000050000780c */ /* 0x010fda0003f05270 */
[----:B------:R-:W-:Y:S05]  /*0a50*/  @P0 BRA `(.L_x_13) ;  /* 0x0000000000540947 */ /* 0x000fea0003800000 */
[----:B--2---:R-:W-:Y:S01]  /*0a60*/  UMOV UR9, 0x400 ;  /* 0x0000040000097882 */ /* 0x004fe20000000000 */
        /* <DEDUP_REMOVED lines=14> */
[----:B------:R4:W1:Y:S01]  /*0b50*/  SYNCS.EXCH.64 URZ, [UR9+0xb8], UR14 ;  /* 0x0000b80e09ff75b2 */ /* 0x0008620008000100 */
[----:B------:R4:W1:Y:S01]  /*0b60*/  SYNCS.EXCH.64 URZ, [UR9+0xa0], UR12 ;  /* 0x0000a00c09ff75b2 */ /* 0x0008620008000100 */
[----:B------:R4:W1:Y:S01]  /*0b70*/  SYNCS.EXCH.64 URZ, [UR9+0xc0], UR14 ;  /* 0x0000c00e09ff75b2 */ /* 0x0008620008000100 */
[----:B------:R4:W1:Y:S01]  /*0b80*/  SYNCS.EXCH.64 URZ, [UR9+0xa8], UR12 ;  /* 0x0000a80c09ff75b2 */ /* 0x0008620008000100 */
[----:B------:R4:W1:Y:S02]  /*0b90*/  SYNCS.EXCH.64 URZ, [UR9+0xc8], UR14 ;  /* 0x0000c80e09ff75b2 */ /* 0x0008640008000100 */
[----:B----4-:R-:W-:Y:S01]  /*0ba0*/  NOP ;  /* 0x0000000000007918 */ /* 0x010fe20000000000 */
.L_x_13:
[----:B------:R-:W4:Y:S01]  /*0bb0*/  SHFL.IDX PT, R0, R173, RZ, 0x1f ;  /* 0x00001fffad007589 */ /* 0x000f2200000e0000 */
[----:B------:R-:W-:Y:S01]  /*0bc0*/  ISETP.NE.OR P1, PT, RZ, UR10, !P1 ;  /* 0x0000000aff007c0c */ /* 0x000fe2000cf25670 */
        /* <DEDUP_REMOVED lines=12> */
[----:B------:R4:W3:Y:S01]  /*0c90*/  SYNCS.EXCH.64 URZ, [UR8+0xe0], UR12 ;  /* 0x0000e00c08ff75b2 */ /* 0x0008e20008000100 */
[----:B------:R4:W1:Y:S01]  /*0ca0*/  SYNCS.EXCH.64 URZ, [UR8+0xd8], UR12 ;  /* 0x0000d80c08ff75b2 */ /* 0x0008620008000100 */
[----:B------:R4:W1:Y:S02]  /*0cb0*/  SYNCS.EXCH.64 URZ, [UR8+0xe8], UR12 ;  /* 0x0000e80c08ff75b2 */ /* 0x0008640008000100 */
[----:B----4-:R-:W-:Y:S01]  /*0cc0*/  NOP ;  /* 0x0000000000007918 */ /* 0x010fe20000000000 */
.L_x_14:
[----:B------:R-:W-:Y:S01]  /*0cd0*/  VOTEU.ALL UP1, P1 ;  /* 0x0000000000ff7886 */ /* 0x000fe20000820000 */
[----:B---3--:R-:W3:Y:S01]  /*0ce0*/  LDCU UR8, c[0x0][0x36c] ;  /* 0x00006d80ff0877ac */ /* 0x008ee20008000800 */
[----:B------:R-:W-:Y:S01]  /*0cf0*/  NOP ;  /* 0x0000000000007918 */ /* 0x000fe20000000000 */
[----:B------:R-:W-:Y:S01]  /*0d00*/  LOP3.LUT R10, R189, 0x1f, RZ, 0xc0, !PT ;  /* 0x0000001fbd0a7812 */ /* 0x000fe200078ec0ff */
[----:B--2---:R-:W-:Y:S01]  /*0d10*/  UMOV UR12, 0x20 ;  /* 0x00000020000c7882 */ /* 0x004fe20000000000 */
[----:B------:R-:W-:Y:S01]  /*0d20*/  @!UP1 UMOV UR6, 0x400 ;  /* 0x0000040000069882 */ /* 0x000fe20000000000 */
[----:B------:R-:W-:-:S04]  /*0d30*/  @!UP1 UIADD3 UR12, UPT, UPT, -UR12, 0x100000, URZ ;  /* 0x001000000c0c9890 */ /* 0x000fc8000fffe1ff */
[----:B------:R-:W-:Y:S02]  /*0d40*/  @!UP1 USHF.L.U32 UR13, UR12, 0xb, URZ ;  /* 0x0000000b0c0d9899 */ /* 0x000fe400080006ff */
[----:B------:R-:W-:Y:S02]  /*0d50*/  @!UP1 USHF.L.U32 UR12, UR12, 0x1, URZ ;  /* 0x000000010c0c9899 */ /* 0x000fe400080006ff */
[----:B------:R-:W-:Y:S01]  /*0d60*/  @!UP1 ULEA UR6, UR37, UR6, 0x18 ;  /* 0x0000000625069291 */ /* 0x000fe2000f8ec0ff */
[----:B------:R-:W-:Y:S01]  /*0d70*/  VOTEU.ALL UP1, P1 ;  /* 0x0000000000ff7886 */ /* 0x000fe20000820000 */
[----:B------:R-:W-:Y:S01]  /*0d80*/  UISETP.NE.AND UP4, UPT, UR10, URZ, UPT ;  /* 0x000000ff0a00728c */ /* 0x000fe2000bf85270 */
[----:B------:R-:W2:Y:S09]  /*0d90*/  FENCE.VIEW.ASYNC.S ;  /* 0x00000000000073c6 */ /* 0x000eb20000000000 */
[----:B--2---:R2:W4:Y:S01]  /*0da0*/  @!UP1 SYNCS.EXCH.64 URZ, [UR6+0xf0], UR12 ;  /* 0x0000f00c06ff95b2 */ /* 0x0045220008000100 */
[----:B---3--:R-:W-:-:S09]  /*0db0*/  UISETP.EQ.U32.AND UP1, UPT, UR8, 0x1, UPT ;  /* 0x000000010800788c */ /* 0x008fd2000bf22070 */
[----:B------:R-:W-:Y:S05]  /*0dc0*/  BRA.U !UP1, `(.L_x_15) ;  /* 0x0000000109087547 */ /* 0x000fea000b800000 */
[----:B-1--4-:R-:W-:Y:S01]  /*0dd0*/  UCGABAR_ARV ;  /* 0x00000000000079c7 */ /* 0x012fe20008000000 */
[----:B------:R-:W-:Y:S05]  /*0de0*/  BRA `(.L_x_16) ;  /* 0x0000000000047947 */ /* 0x000fea0003800000 */
.L_x_15:
[----:B-1--4-:R-:W-:Y:S01]  /*0df0*/  NOP ;  /* 0x0000000000007918 */ /* 0x012fe20000000000 */
.L_x_16:
[----:B------:R-:W1:Y:S01]  /*0e00*/  S2R R20, SR_CTAID.Y ;  /* 0x0000000000147919 */ /* 0x000e620000002600 */
[----:B------:R-:W-:-:S05]  /*0e10*/  CS2R.32 R170, SR_CgaSize ;  /* 0x0000000000aa7805 */ /* 0x000fca0000008a00 */
[----:B------:R-:W-:-:S05]  /*0e20*/  IMAD R170, R170, -0xa0, RZ ;  /* 0xffffff60aaaa7824 */ /* 0x000fca00078e02ff */
[----:B--2---:R-:W-:-:S14]  /*0e30*/  R2UR UR6, R170 ;  /* 0x00000000aa0672ca */ /* 0x004fdc00000e0000 */
[----:B------:R-:W2:Y:S01]  /*0e40*/  LDCU UR6, c[0x0][UR6+0x2b4] ;  /* 0x00005680060677ac */ /* 0x000ea20008000800 */
[----:B------:R-:W-:-:S05]  /*0e50*/  CS2R.32 R0, SR_CgaSize ;  /* 0x0000000000007805 */ /* 0x000fca0000008a00 */
[----:B------:R-:W-:-:S06]  /*0e60*/  IMAD R0, R0, -0xa0, RZ ;  /* 0xffffff6000007824 */ /* 0x000fcc00078e02ff */
[----:B------:R-:W3:Y:S01]  /*0e70*/  LDC R0, c[0x0][R0+0x2a4] ;  /* 0x0000a90000007b82 */ /* 0x000ee20000000800 */
[----:B------:R-:W-:Y:S01]  /*0e80*/  PRMT R8, RZ, 0x7610, R8 ;  /* 0x00007610ff087816 */ /* 0x000fe20000000008 */
[----:B------:R-:W4:Y:S01]  /*0e90*/  S2R R11, SR_CTAID.X ;  /* 0x00000000000b7919 */ /* 0x000f220000002500 */
[----:B------:R-:W-:-:S05]  /*0ea0*/  CS2R.32 R170, SR_CgaSize ;  /* 0x0000000000aa7805 */ /* 0x000fca0000008a00 */
[----:B------:R-:W-:-:S05]  /*0eb0*/  IMAD R170, R170, -0xa0, RZ ;  /* 0xffffff60aaaa7824 */ /* 0x000fca00078e02ff */
[----:B------:R-:W-:-:S14]  /*0ec0*/  R2UR UR8, R170 ;  /* 0x00000000aa0872ca */ /* 0x000fdc00000e0000 */
[----:B------:R-:W3:Y:S01]  /*0ed0*/  LDCU UR8, c[0x0][UR8+0x2b0] ;  /* 0x00005600080877ac */ /* 0x000ee20008000800 */
[----:B------:R-:W-:Y:S01]  /*0ee0*/  UISETP.NE.AND UP2, UPT, UR10, 0x2, UPT ;  /* 0x000000020a00788c */ /* 0x000fe2000bf45270 */
[----:B------:R-:W2:Y:S01]  /*0ef0*/  LDC R9, c[0x0][0xb24] ;  /* 0x0002c900ff097b82 */ /* 0x000ea20000000800 */
[----:B------:R-:W-:-:S05]  /*0f00*/  CS2R.32 R2, SR_CgaSize ;  /* 0x0000000000027805 */ /* 0x000fca0000008a00 */
[----:B------:R-:W-:-:S06]  /*0f10*/  IMAD R2, R2, -0xa0, RZ ;  /* 0xffffff6002027824 */ /* 0x000fcc00078e02ff */
[----:B------:R-:W3:Y:S08]  /*0f20*/  LDC R2, c[0x0][R2+0x2a0] ;  /* 0x0000a80002027b82 */ /* 0x000ef00000000800 */
[----:B------:R-:W3:Y:S01]  /*0f30*/  LDC R72, c[0x0][0xb24] ;  /* 0x0002c900ff487b82 */ /* 0x000ee20000000800 */
[----:B-1----:R-:W-:-:S07]  /*0f40*/  I2FP.F32.U32 R3, R20 ;  /* 0x0000001400037245 */ /* 0x002fce0000201000 */
[----:B------:R-:W1:Y:S01]  /*0f50*/  S2UR UR36, SR_CTAID.Z ;  /* 0x00000000002479c3 */ /* 0x000e620000002700 */
[----:B--2---:R-:W-:Y:S01]  /*0f60*/  ISETP.GE.AND P0, PT, R9, 0x1, PT ;  /* 0x000000010900780c */ /* 0x004fe20003f06270 */
[----:B----4-:R-:W-:Y:S01]  /*0f70*/  IMAD.MOV.U32 R21, RZ, RZ, R11 ;  /* 0x000000ffff157224 */ /* 0x010fe200078e000b */
[----:B------:R-:W-:Y:S01]  /*0f80*/  I2FP.F32.U32 R4, R11 ;  /* 0x0000000b00047245 */ /* 0x000fe20000201000 */
[----:B------:R-:W-:Y:S01]  /*0f90*/  FMUL R3, R3, UR6 ;  /* 0x0000000603037c20 */ /* 0x000fe20008400000 */
[----:B------:R-:W2:Y:S03]  /*0fa0*/  LDCU UR6, c[0x0][0xb30] ;  /* 0x00016600ff0677ac */ /* 0x000ea60008000800 */
[----:B---3--:R-:W-:Y:S01]  /*0fb0*/  FMUL R4, R4, UR8 ;  /* 0x0000000804047c20 */ /* 0x008fe20008400000 */
[----:B------:R-:W3:Y:S08]  /*0fc0*/  F2I.U32.TRUNC.NTZ R147, R3 ;  /* 0x0000000300937305 */ /* 0x000ef0000020f000 */
[----:B------:R-:W4:Y:S01]  /*0fd0*/  F2I.U32.TRUNC.NTZ R170, R4 ;  /* 0x0000000400aa7305 */ /* 0x000f22000020f000 */
[----:B--2---:R-:W-:Y:S01]  /*0fe0*/  UISETP.NE.AND UP3, UPT, UR6, 0x1, UPT ;  /* 0x000000010600788c */ /* 0x004fe2000bf65270 */
[----:B---3--:R-:W-:-:S05]  /*0ff0*/  IADD3 R147, PT, PT, -R147, RZ, RZ ;  /* 0x000000ff93937210 */ /* 0x008fca0007ffe1ff */
[----:B------:R-:W-:Y:S01]  /*1000*/  IMAD R147, R0, R147, R20 ;  /* 0x0000009300937224 */ /* 0x000fe200078e0214 */
[----:B------:R-:W-:Y:S01]  /*1010*/  PRMT R0, RZ, 0x7610, R0 ;  /* 0x00007610ff007816 */ /* 0x000fe20000000000 */
[----:B----4-:R-:W-:-:S04]  /*1020*/  IMAD.MOV R170, RZ, RZ, -R170 ;  /* 0x000000ffffaa7224 */ /* 0x010fc800078e0aaa */
[----:B------:R-:W-:Y:S01]  /*1030*/  IMAD R170, R2, R170, R11 ;  /* 0x000000aa02aa7224 */ /* 0x000fe200078e020b */
[----:B-1----:R-:W-:Y:S06]  /*1040*/  BRA.U UP4, `(.L_x_17) ;  /* 0x0000000104247547 */ /* 0x002fec000b800000 */
[----:B------:R-:W-:Y:S01]  /*1050*/  ISETP.NE.AND P1, PT, R147, RZ, PT ;  /* 0x000000ff9300720c */ /* 0x000fe20003f25270 */
[----:B------:R-:W-:Y:S01]  /*1060*/  IMAD.MOV.U32 R0, RZ, RZ, 0x3 ;  /* 0x00000003ff007424 */ /* 0x000fe200078e00ff */
[C---:B------:R-:W-:Y:S02]  /*1070*/  LOP3.LUT R3, R170.reuse, 0xfffffffe, RZ, 0xc0, !PT ;  /* 0xfffffffeaa037812 */ /* 0x040fe400078ec0ff */
[----:B------:R-:W-:Y:S02]  /*1080*/  ISETP.LT.U32.OR P1, PT, R170, 0x2, !P1 ;  /* 0x00000002aa00780c */ /* 0x000fe40004f21470 */
[----:B------:R-:W-:Y:S02]  /*1090*/  SHF.L.U32 R0, R0, R3, RZ ;  /* 0x0000000300007219 */ /* 0x000fe400000006ff */
[----:B------:R-:W-:Y:S02]  /*10a0*/  SEL R5, RZ, 0x1, !P1 ;  /* 0x00000001ff057807 */ /* 0x000fe40004800000 */
[----:B------:R-:W-:-:S05]  /*10b0*/  SEL R2, RZ, 0x2, !P1 ;  /* 0x00000002ff027807 */ /* 0x000fca0004800000 */
[----:B------:R-:W-:-:S05]  /*10c0*/  IMAD.IADD R2, R5, 0x1, R2 ;  /* 0x0000000105027824 */ /* 0x000fca00078e0202 */
[----:B------:R-:W-:Y:S02]  /*10d0*/  PRMT R8, R2, 0x7610, R8 ;  /* 0x0000761002087816 */ /* 0x000fe40000000008 */
.L_x_17:
[----:B------:R-:W-:Y:S05]  /*10e0*/  @!P0 BRA `(.L_x_18) ;  /* 0x0000000000b88947 */ /* 0x000fea0003800000 */
[----:B------:R-:W1:Y:S01]  /*10f0*/  LDC.64 R4, c[0x0][0xb18] ;  /* 0x0002c600ff047b82 */ /* 0x000e620000000a00 */
[----:B------:R-:W-:-:S07]  /*1100*/  ISETP.NE.AND P0, PT, R9, 0x1, PT ;  /* 0x000000010900780c */ /* 0x000fce0003f05270 */
[----:B------:R-:W2:Y:S08]  /*1110*/  LDC R14, c[0x0][0xb0c] ;  /* 0x0002c300ff0e7b82 */ /* 0x000eb00000000800 */
[----:B------:R-:W3:Y:S08]  /*1120*/  LDC R13, c[0x0][0x370] ;  /* 0x0000dc00ff0d7b82 */ /* 0x000ef00000000800 */
[----:B------:R-:W4:Y:S01]  /*1130*/  LDC R16, c[0x0][0x374] ;  /* 0x0000dd00ff107b82 */ /* 0x000f220000000800 */
[----:B-1----:R-:W-:-:S07]  /*1140*/  ISETP.NE.AND P1, PT, R4, 0x1, PT ;  /* 0x000000010400780c */ /* 0x002fce0003f25270 */
[----:B------:R-:W3:Y:S01]  /*1150*/  LDC.64 R6, c[0x0][0xb10] ;  /* 0x0002c400ff067b82 */ /* 0x000ee20000000a00 */
[----:B--2---:R-:W-:-:S07]  /*1160*/  ISETP.NE.AND P2, PT, R14, 0x1, PT ;  /* 0x000000010e00780c */ /* 0x004fce0003f45270 */
[----:B------:R-:W1:Y:S08]  /*1170*/  LDC R12, c[0x0][0xb20] ;  /* 0x0002c800ff0c7b82 */ /* 0x000e700000000800 */
[----:B------:R-:W2:Y:S01]  /*1180*/  LDC.64 R2, c[0x0][0xb28] ;  /* 0x0002ca00ff027b82 */ /* 0x000ea20000000a00 */
[----:B----4-:R-:W-:-:S04]  /*1190*/  IMAD.HI.U32 R15, R16, R5, RZ ;  /* 0x00000005100f7227 */ /* 0x010fc800078e00ff */
[----:B------:R-:W-:-:S04]  /*11a0*/  IMAD.HI.U32 R5, R20, R5, RZ ;  /* 0x0000000514057227 */ /* 0x000fc800078e00ff */
[----:B---3--:R-:W-:-:S04]  /*11b0*/  IMAD.HI.U32 R18, R13, R6, RZ ;  /* 0x000000060d127227 */ /* 0x008fc800078e00ff */
[C---:B------:R-:W-:Y:S01]  /*11c0*/  IMAD.HI.U32 R22, R11.reuse, R6, RZ ;  /* 0x000000060b167227 */ /* 0x040fe200078e00ff */
[-C--:B------:R-:W-:Y:S02]  /*11d0*/  @P2 SHF.R.U32.HI R13, RZ, R7.reuse, R18 ;  /* 0x00000007ff0d2219 */ /* 0x080fe40000011612 */
[-C--:B-1----:R-:W-:Y:S02]  /*11e0*/  @P1 SHF.R.U32.HI R16, RZ, R12.reuse, R15 ;  /* 0x0000000cff101219 */ /* 0x082fe4000001160f */
[----:B------:R-:W-:Y:S02]  /*11f0*/  SHF.R.U32.HI R5, RZ, R12, R5 ;  /* 0x0000000cff057219 */ /* 0x000fe40000011605 */
[----:B------:R-:W-:Y:S02]  /*1200*/  SHF.R.U32.HI R22, RZ, R7, R22 ;  /* 0x00000007ff167219 */ /* 0x000fe40000011616 */
[----:B------:R-:W-:Y:S01]  /*1210*/  SEL R5, R20, R5, !P1 ;  /* 0x0000000514057207 */ /* 0x000fe20004800000 */
[----:B--2---:R-:W-:Y:S01]  /*1220*/  IMAD.HI.U32 R18, R16, R2, RZ ;  /* 0x0000000210127227 */ /* 0x004fe200078e00ff */
[----:B------:R-:W-:-:S02]  /*1230*/  SEL R21, R11, R22, !P2 ;  /* 0x000000160b157207 */ /* 0x000fc40005000000 */
[----:B------:R-:W-:Y:S01]  /*1240*/  IADD3 R7, PT, PT, -R5, RZ, RZ ;  /* 0x000000ff05077210 */ /* 0x000fe20007ffe1ff */
[----:B------:R-:W-:Y:S01]  /*1250*/  IMAD.HI.U32 R6, R13, R2, RZ ;  /* 0x000000020d067227 */ /* 0x000fe200078e00ff */
[----:B------:R-:W-:-:S03]  /*1260*/  @P0 SHF.R.U32.HI R16, RZ, R3, R18 ;  /* 0x00000003ff100219 */ /* 0x000fc60000011612 */
[----:B------:R-:W-:Y:S01]  /*1270*/  IMAD R7, R4, R7, R20 ;  /* 0x0000000704077224 */ /* 0x000fe200078e0214 */
[----:B------:R-:W-:Y:S01]  /*1280*/  @P0 SHF.R.U32.HI R13, RZ, R3, R6 ;  /* 0x00000003ff0d0219 */ /* 0x000fe20000011606 */
[----:B------:R-:W-:-:S04]  /*1290*/  IMAD R16, R16, R9, RZ ;  /* 0x0000000910107224 */ /* 0x000fc800078e02ff */
[----:B------:R-:W-:Y:S01]  /*12a0*/  IMAD R6, R13, R9, RZ ;  /* 0x000000090d067224 */ /* 0x000fe200078e02ff */
[----:B------:R-:W-:-:S04]  /*12b0*/  ISETP.GE.AND P1, PT, R5, R16, PT ;  /* 0x000000100500720c */ /* 0x000fc80003f26270 */
[----:B------:R-:W-:Y:S01]  /*12c0*/  ISETP.GE.OR P1, PT, R21, R6, P1 ;  /* 0x000000061500720c */ /* 0x000fe20000f26670 */
[----:B------:R-:W-:-:S05]  /*12d0*/  IMAD.HI.U32 R6, R5, R2, RZ ;  /* 0x0000000205067227 */ /* 0x000fca00078e00ff */
[----:B------:R-:W-:-:S04]  /*12e0*/  SHF.R.U32.HI R6, RZ, R3, R6 ;  /* 0x00000003ff067219 */ /* 0x000fc80000011606 */
[----:B------:R-:W-:-:S03]  /*12f0*/  SEL R6, R5, R6, !P0 ;  /* 0x0000000605067207 */ /* 0x000fc60004000000 */
[----:B------:R-:W-:Y:S01]  /*1300*/  @!P1 IMAD.HI.U32 R12, R21, R2, RZ ;  /* 0x00000002150c9227 */ /* 0x000fe200078e00ff */
[----:B------:R-:W-:-:S04]  /*1310*/  IADD3 R2, PT, PT, -R6, RZ, RZ ;  /* 0x000000ff06027210 */ /* 0x000fc80007ffe1ff */
[----:B------:R-:W-:Y:S01]  /*1320*/  @!P1 SHF.R.U32.HI R12, RZ, R3, R12 ;  /* 0x00000003ff0c9219 */ /* 0x000fe2000001160c */
[----:B------:R-:W-:-:S03]  /*1330*/  IMAD R2, R9, R2, R5 ;  /* 0x0000000209027224 */ /* 0x000fc600078e0205 */
[----:B------:R-:W-:-:S05]  /*1340*/  @!P1 SEL R3, R21, R12, !P0 ;  /* 0x0000000c15039207 */ /* 0x000fca0004000000 */
[--C-:B------:R-:W-:Y:S02]  /*1350*/  @!P1 IMAD.IADD R6, R6, 0x1, -R3.reuse ;  /* 0x0000000106069824 */ /* 0x100fe400078e0a03 */
[----:B------:R-:W-:Y:S01]  /*1360*/  @!P1 IMAD R3, R2, R13, R3 ;  /* 0x0000000d02039224 */ /* 0x000fe200078e0203 */
[----:B------:R-:W-:Y:S01]  /*1370*/  IADD3 R2, PT, PT, -R21, RZ, RZ ;  /* 0x000000ff15027210 */ /* 0x000fe20007ffe1ff */
[----:B------:R-:W-:Y:S02]  /*1380*/  @!P1 IMAD R5, R6, R9, R21 ;  /* 0x0000000906059224 */ /* 0x000fe400078e0215 */
[----:B------:R-:W-:Y:S02]  /*1390*/  @!P1 IMAD.MOV.U32 R21, RZ, RZ, R3 ;  /* 0x000000ffff159224 */ /* 0x000fe400078e0003 */
[----:B------:R-:W-:Y:S02]  /*13a0*/  IMAD R2, R14, R2, R11 ;  /* 0x000000020e027224 */ /* 0x000fe400078e020b */
[----:B------:R-:W-:-:S02]  /*13b0*/  IMAD R20, R5, R4, R7 ;  /* 0x0000000405147224 */ /* 0x000fc400078e0207 */
[----:B------:R-:W-:Y:S02]  /*13c0*/  IMAD R21, R21, R14, R2 ;  /* 0x0000000e15157224 */ /* 0x000fe400078e0202 */
.L_x_18:
[----:B------:R-:W-:Y:S05]  /*13d0*/  BRA.U UP3, `(.L_x_19) ;  /* 0x0000000103407547 */ /* 0x000fea000b800000 */
[----:B------:R-:W1:Y:S08]  /*13e0*/  LDC.64 R4, c[0x0][0xb10] ;  /* 0x0002c400ff047b82 */ /* 0x000e700000000a00 */
[----:B------:R-:W2:Y:S08]  /*13f0*/  LDC.64 R2, c[0x0][0xb18] ;  /* 0x0002c600ff027b82 */ /* 0x000eb00000000a00 */
[----:B------:R-:W3:Y:S08]  /*1400*/  LDC R6, c[0x0][0xb20] ;  /* 0x0002c800ff067b82 */ /* 0x000ef00000000800 */
[----:B------:R-:W4:Y:S01]  /*1410*/  LDC R12, c[0x0][0xb0c] ;  /* 0x0002c300ff0c7b82 */ /* 0x000f220000000800 */
[----:B-1----:R-:W-:-:S05]  /*1420*/  IMAD.HI.U32 R4, R21, R4, RZ ;  /* 0x0000000415047227 */ /* 0x002fca00078e00ff */
[----:B------:R-:W-:Y:S01]  /*1430*/  SHF.R.U32.HI R4, RZ, R5, R4 ;  /* 0x00000005ff047219 */ /* 0x000fe20000011604 */
[----:B--2---:R-:W-:Y:S01]  /*1440*/  IMAD.HI.U32 R3, R20, R3, RZ ;  /* 0x0000000314037227 */ /* 0x004fe200078e00ff */
[----:B------:R-:W-:-:S04]  /*1450*/  ISETP.NE.AND P0, PT, R2, 0x1, PT ;  /* 0x000000010200780c */ /* 0x000fc80003f05270 */
[----:B---3--:R-:W-:-:S04]  /*1460*/  SHF.R.U32.HI R3, RZ, R6, R3 ;  /* 0x00000006ff037219 */ /* 0x008fc80000011603 */
[----:B------:R-:W-:Y:S02]  /*1470*/  SEL R3, R20, R3, !P0 ;  /* 0x0000000314037207 */ /* 0x000fe40004000000 */
[----:B----4-:R-:W-:-:S04]  /*1480*/  ISETP.NE.AND P1, PT, R12, 0x1, PT ;  /* 0x000000010c00780c */ /* 0x010fc80003f25270 */
[----:B------:R-:W-:-:S05]  /*1490*/  SEL R6, R21, R4, !P1 ;  /* 0x0000000415067207 */ /* 0x000fca0004800000 */
[----:B------:R-:W-:Y:S02]  /*14a0*/  IMAD.IADD R4, R3, 0x1, -R6 ;  /* 0x0000000103047824 */ /* 0x000fe400078e0a06 */
[----:B------:R-:W-:Y:S02]  /*14b0*/  IMAD.IADD R3, R6, 0x1, -R3 ;  /* 0x0000000106037824 */ /* 0x000fe400078e0a03 */
[----:B------:R-:W-:Y:S02]  /*14c0*/  IMAD R21, R4, R12, R21 ;  /* 0x0000000c04157224 */ /* 0x000fe400078e0215 */
[----:B------:R-:W-:Y:S02]  /*14d0*/  IMAD R20, R3, R2, R20 ;  /* 0x0000000203147224 */ /* 0x000fe400078e0214 */
.L_x_19:
[----:B------:R-:W-:Y:S05]  /*14e0*/  BRA.U !UP1, `(.L_x_20) ;  /* 0x00000001090c7547 */ /* 0x000fea000b800000 */
[----:B------:R-:W-:Y:S01]  /*14f0*/  UCGABAR_WAIT ;  /* 0x0000000000007dc7 */ /* 0x000fe20008000000 */
[----:B------:R-:W-:Y:S01]  /*1500*/  CCTL.IVALL ;  /* 0x00000000ff00798f */ /* 0x000fe20002000000 */
[----:B------:R-:W-:Y:S05]  /*1510*/  BRA `(.L_x_21) ;  /* 0x0000000000047947 */ /* 0x000fea0003800000 */
.L_x_20:
[----:B------:R-:W-:Y:S06]  /*1520*/  BAR.SYNC.DEFER_BLOCKING 0x0 ;  /* 0x0000000000007b1d */ /* 0x000fec0000010000 */
.L_x_21:
[----:B------:R-:W-:Y:S05]  /*1530*/  BRA.U UP2, `(.L_x_22) ;  /* 0x0000001102b47547 */ /* 0x000fea000b800000 */
[----:B------:R-:W1:Y:S01]  /*1540*/  LDCU UR15, c[0x0][0x38c] ;  /* 0x00007180ff0f77ac */ /* 0x000e620008000800 */
[----:B------:R-:W2:Y:S01]  /*1550*/  LDC R9, c[0x0][0x370] ;  /* 0x0000dc00ff097b82 */ /* 0x000ea20000000800 */
[C---:B------:R-:W-:Y:S01]  /*1560*/  IMAD.SHL.U32 R17, R11.reuse, 0x40, RZ ;  /* 0x000000400b117824 */ /* 0x040fe200078e00ff */
[----:B------:R-:W-:Y:S01]  /*1570*/  PLOP3.LUT P1, PT, PT, PT, UP5, 0x80, 0x8 ;  /* 0x000000000008781c */ /* 0x000fe20003f2f058 */
[----:B------:R-:W-:Y:S01]  /*1580*/  UISETP.NE.AND UP1, UPT, UR10, URZ, UPT ;  /* 0x000000ff0a00728c */ /* 0x000fe2000bf25270 */
[----:B------:R-:W-:Y:S01]  /*1590*/  ISETP.NE.AND P4, PT, R10, RZ, P5 ;  /* 0x000000ff0a00720c */ /* 0x000fe20002f85270 */
[----:B------:R-:W-:Y:S01]  /*15a0*/  IMAD.SHL.U32 R16, R11, 0x80, RZ ;  /* 0x000000800b107824 */ /* 0x000fe200078e00ff */
[----:B------:R-:W-:Y:S01]  /*15b0*/  PLOP3.LUT P1, PT, P1, PT, PT, 0x8, 0x80 ;  /* 0x000000000080781c */ /* 0x000fe20000f2e170 */
[----:B------:R-:W-:Y:S01]  /*15c0*/  IMAD.MOV.U32 R15, RZ, RZ, 0x1 ;  /* 0x00000001ff0f7424 */ /* 0x000fe200078e00ff */
[----:B------:R-:W3:Y:S01]  /*15d0*/  LDC R0, c[0x0][0x374] ;  /* 0x0000dd00ff007b82 */ /* 0x000ee20000000800 */
[----:B------:R-:W-:Y:S01]  /*15e0*/  IMAD.MOV.U32 R14, RZ, RZ, RZ ;  /* 0x000000ffff0e7224 */ /* 0x000fe200078e00ff */
[----:B------:R-:W-:Y:S01]  /*15f0*/  CS2R R12, SRZ ;  /* 0x00000000000c7805 */ /* 0x000fe2000001ff00 */
[----:B------:R-:W-:Y:S01]  /*1600*/  IMAD.MOV.U32 R10, RZ, RZ, 0x1 ;  /* 0x00000001ff0a7424 */ /* 0x000fe200078e00ff */
[----:B------:R-:W-:Y:S01]  /*1610*/  LOP3.LUT R17, R17, 0x40, RZ, 0xc0, !PT ;  /* 0x0000004011117812 */ /* 0x000fe200078ec0ff */
[----:B------:R-:W4:Y:S01]  /*1620*/  LDCU.64 UR24, c[0x0][0x348] ;  /* 0x00006900ff1877ac */ /* 0x000f220008000a00 */
[----:B-1----:R-:W-:-:S02]  /*1630*/  UIADD3 UR4, UPT, UPT, UR15, 0x7f, URZ ;  /* 0x0000007f0f047890 */ /* 0x002fc4000fffe0ff */
[----:B------:R-:W-:Y:S02]  /*1640*/  USEL UR7, UR7, 0x2, UP1 ;  /* 0x0000000207077887 */ /* 0x000fe40008800000 */
[----:B------:R-:W-:Y:S01]  /*1650*/  USHF.R.S32.HI UR22, URZ, 0x1f, UR4 ;  /* 0x0000001fff167899 */ /* 0x000fe20008011404 */
[----:B------:R-:W-:-:S03]  /*1660*/  UMOV UR13, URZ ;  /* 0x000000ff000d7c82 */ /* 0x000fc60008000000 */
[----:B------:R-:W-:Y:S02]  /*1670*/  ULEA.HI UR22, UR22, UR4, URZ, 0x7 ;  /* 0x0000000416167291 */ /* 0x000fe4000f8f38ff */
[----:B------:R-:W-:Y:S02]  /*1680*/  UIADD3 UR4, UPT, UPT, UR15, -0x1, URZ ;  /* 0xffffffff0f047890 */ /* 0x000fe4000fffe0ff */
[----:B------:R-:W-:Y:S02]  /*1690*/  USHF.R.S32.HI UR22, URZ, 0x7, UR22 ;  /* 0x00000007ff167899 */ /* 0x000fe40008011416 */
[----:B------:R-:W-:Y:S02]  /*16a0*/  UISETP.GE.U32.AND UP2, UPT, UR4, -0xff, UPT ;  /* 0xffffff010400788c */ /* 0x000fe4000bf46070 */
[----:B------:R-:W-:Y:S02]  /*16b0*/  UISETP.LT.U32.AND UP0, UPT, UR22, 0x4, UPT ;  /* 0x000000041600788c */ /* 0x000fe4000bf01070 */
[----:B------:R-:W-:-:S02]  /*16c0*/  UIADD3 UR15, UPT, UPT, UR15, 0xfe, URZ ;  /* 0x000000fe0f0f7890 */ /* 0x000fc4000fffe0ff */
[----:B------:R-:W-:-:S04]  /*16d0*/  USEL UR21, UR22, 0x4, UP0 ;  /* 0x0000000416157887 */ /* 0x000fc80008000000 */
[----:B------:R-:W-:Y:S02]  /*16e0*/  UIADD3 UR6, UPT, UPT, UR21, -0x1, URZ ;  /* 0xffffffff15067890 */ /* 0x000fe4000fffe0ff */
[----:B------:R-:W-:Y:S02]  /*16f0*/  @UP2 UIADD3 UR6, UPT, UPT, UR21, URZ, URZ ;  /* 0x000000ff15062290 */ /* 0x000fe4000fffe0ff */
[----:B------:R-:W-:Y:S02]  /*1700*/  UIADD3 UR14, UPT, UPT, UR22, -UR21, URZ ;  /* 0x80000015160e7290 */ /* 0x000fe4000fffe0ff */
[----:B------:R-:W-:Y:S02]  /*1710*/  UIADD3 UR5, UPT, UPT, UR6, 0x1, URZ ;  /* 0x0000000106057890 */ /* 0x000fe4000fffe0ff */
[----:B--2-4-:R-:W-:-:S12]  /*1720*/  UIADD3 UR6, UPT, UPT, -UR6, URZ, URZ ;  /* 0x000000ff06067290 */ /* 0x014fd8000fffe1ff */
.L_x_42:
[----:B------:R-:W-:Y:S01]  /*1730*/  UISETP.NE.AND UP0, UPT, UR37, URZ, UPT ;  /* 0x000000ff2500728c */ /* 0x000fe2000bf05270 */
[----:B------:R-:W1:Y:S08]  /*1740*/  S2UR UR37, SR_CgaCtaId ;  /* 0x00000000002579c3 */ /* 0x000e700000008800 */
[----:B------:R-:W-:Y:S05]  /*1750*/  BRA.U UP0, `(.L_x_23) ;  /* 0x0000000100347547 */ /* 0x000fea000b800000 */
[----:B------:R-:W2:Y:S01]  /*1760*/  S2R R2, SR_CgaCtaId ;  /* 0x0000000000027919 */ /* 0x000ea20000008800 */
[----:B------:R-:W-:-:S04]  /*1770*/  MOV R3, 0x400 ;  /* 0x0000040000037802 */ /* 0x000fc80000000f00 */
[----:B--2---:R-:W-:Y:S02]  /*1780*/  LEA R3, R2, R3, 0x18 ;  /* 0x0000000302037211 */ /* 0x004fe400078ec0ff */
[----:B------:R-:W-:-:S03]  /*1790*/  SHF.L.U32 R2, R10, 0x1f, RZ ;  /* 0x0000001f0a027819 */ /* 0x000fc600000006ff */
[----:B------:R-:W-:-:S04]  /*17a0*/  IMAD R3, R12, 0x8, R3 ;  /* 0x000000080c037824 */ /* 0x000fc800078e0203 */
[----:B------:R-:W2:Y:S02]  /*17b0*/  SYNCS.PHASECHK.TRANS64.TRYWAIT P0, [R3+URZ+0xe0], R2 ;  /* 0x0000e002030075a7 */ /* 0x000ea400080011ff */
[----:B--2---:R-:W-:Y:S05]  /*17c0*/  @!P0 BRA `(.L_x_24) ;  /* 0x00000070007c8947 */ /* 0x004fea0003800000 */
.L_x_124:
[----:B------:R-:W-:Y:S01]  /*17d0*/  VIADD R12, R12, 0x1 ;  /* 0x000000010c0c7836 */ /* 0x000fe20000000000 */
[----:B------:R2:W-:Y:S04]  /*17e0*/  SYNCS.ARRIVE.TRANS64.A1T0 RZ, [R3+URZ+0xd0], RZ ;  /* 0x0000d0ff03ff79a7 */ /* 0x0005e800081000ff */
[----:B------:R-:W-:-:S04]  /*17f0*/  ISETP.NE.AND P0, PT, R12, 0x2, PT ;  /* 0x000000020c00780c */ /* 0x000fc80003f05270 */
[----:B------:R-:W-:Y:S02]  /*1800*/  SEL R12, R12, RZ, P0 ;  /* 0x000000ff0c0c7207 */ /* 0x000fe40000000000 */
[----:B--2---:R-:W-:-:S04]  /*1810*/  SEL R3, RZ, 0x1, P0 ;  /* 0x00000001ff037807 */ /* 0x004fc80000000000 */
[----:B------:R-:W-:-:S07]  /*1820*/  LOP3.LUT R10, R10, R3, RZ, 0x3c, !PT ;  /* 0x000000030a0a7212 */ /* 0x000fce00078e3cff */
.L_x_23:
[----:B------:R-:W-:Y:S01]  /*1830*/  UMOV UR4, 0x400 ;  /* 0x0000040000047882 */ /* 0x000fe20000000000 */
[----:B------:R-:W-:Y:S01]  /*1840*/  LEA.HI R3, R21, R21, RZ, 0x1 ;  /* 0x0000001515037211 */ /* 0x000fe200078f08ff */
[----:B-1----:R-:W-:Y:S01]  /*1850*/  ULEA UR4, UR37, UR4, 0x18 ;  /* 0x0000000425047291 */ /* 0x002fe2000f8ec0ff */
[----:B------:R-:W-:Y:S01]  /*1860*/  SHF.L.U32 R2, R15, 0x1f, RZ ;  /* 0x0000001f0f027819 */ /* 0x000fe200000006ff */
[----:B------:R-:W-:Y:S01]  /*1870*/  UISETP.GE.U32.AND UP0, UPT, UR15, 0xff, UPT ;  /* 0x000000ff0f00788c */ /* 0x000fe2000bf06070 */
[----:B------:R-:W-:Y:S01]  /*1880*/  R2UR UR35, R16 ;  /* 0x00000000102372ca */ /* 0x000fe200000e0000 */
[----:B------:R-:W-:Y:S01]  /*1890*/  ULEA UR8, UR13, UR4, 0x3 ;  /* 0x000000040d087291 */ /* 0x000fe2000f8e18ff */
[----:B------:R-:W-:Y:S01]  /*18a0*/  IMAD.SHL.U32 R3, R3, 0x80, RZ ;  /* 0x0000008003037824 */ /* 0x000fe200078e00ff */
[----:B------:R-:W-:Y:S01]  /*18b0*/  R2UR UR11, R17 ;  /* 0x00000000110b72ca */ /* 0x000fe200000e0000 */
[----:B------:R-:W-:-:S03]  /*18c0*/  UMOV UR23, URZ ;  /* 0x000000ff00177c82 */ /* 0x000fc60008000000 */
[----:B------:R-:W-:-:S03]  /*18d0*/  LOP3.LUT R3, R3, 0xffffff00, RZ, 0xc0, !PT ;  /* 0xffffff0003037812 */ /* 0x000fc600078ec0ff */
[----:B------:R1:W2:Y:S01]  /*18e0*/  SYNCS.PHASECHK.TRANS64.TRYWAIT P0, [UR8+0x20], R2 ;  /* 0x00002002ff0075a7 */ /* 0x0002a20008001108 */
[----:B------:R-:W-:Y:S02]  /*18f0*/  R2UR UR9, R3 ;  /* 0x00000000030972ca */ /* 0x000fe400000e0000 */
[----:B------:R-:W-:-:S11]  /*1900*/  R2UR UR8, R20 ;  /* 0x00000000140872ca */ /* 0x000fd600000e0000 */
[----:B------:R-:W-:Y:S02]  /*1910*/  ULOP3.LUT UR35, UR9, 0x80, UR35, 0xf8, !UPT ;  /* 0x0000008009237892 */ /* 0x000fe4000f8ef823 */
[----:B------:R-:W-:Y:S01]  /*1920*/  ULEA UR11, UR8, UR11, 0x7 ;  /* 0x0000000b080b7291 */ /* 0x000fe2000f8e38ff */
[----:B------:R-:W-:Y:S11]  /*1930*/  BRA.U !UP0, `(.L_x_25) ;  /* 0x0000000108c07547 */ /* 0x000ff6000b800000 */
[----:B------:R-:W-:Y:S01]  /*1940*/  UMOV UR16, UR6 ;  /* 0x0000000600107c82 */ /* 0x000fe20008000000 */
[----:B------:R-:W-:Y:S01]  /*1950*/  UMOV UR17, UR13 ;  /* 0x0000000d00117c82 */ /* 0x000fe20008000000 */
[----:B------:R-:W-:-:S05]  /*1960*/  UMOV UR34, URZ ;  /* 0x000000ff00227c82 */ /* 0x000fca0008000000 */
.L_x_31:
[----:B------:R-:W-:Y:S01]  /*1970*/  ULEA UR33, UR17, UR4, 0x3 ;  /* 0x0000000411217291 */ /* 0x000fe2000f8e18ff */
[----:B------:R-:W-:Y:S01]  /*1980*/  @P5 MOV R3, 0xc000 ;  /* 0x0000c00000035802 */ /* 0x000fe20000000f00 */
[----:B-12-4-:R-:W-:Y:S10]  /*1990*/  @P0 BRA `(.L_x_26) ;  /* 0x00000000000c0947 */ /* 0x016ff40003800000 */
[----:B------:R-:W-:-:S04]  /*19a0*/  SHF.L.U32 R5, R15, 0x1f, RZ ;  /* 0x0000001f0f057819 */ /* 0x000fc800000006ff */
[----:B------:R-:W2:Y:S02]  /*19b0*/  SYNCS.PHASECHK.TRANS64.TRYWAIT P0, [UR33+0x20], R5 ;  /* 0x00002005ff0075a7 */ /* 0x000ea40008001121 */
[----:B--2---:R-:W-:Y:S05]  /*19c0*/  @!P0 BRA `(.L_x_27) ;  /* 0x0000007000108947 */ /* 0x004fea0003800000 */
.L_x_26:
[----:B------:R2:W-:Y:S01]  /*19d0*/  @P5 SYNCS.ARRIVE.TRANS64 RZ, [UR33], R3 ;  /* 0x00000003ffff59a7 */ /* 0x0005e20008000021 */
[----:B------:R-:W-:Y:S02]  /*19e0*/  ULOP3.LUT UR8, UR7, 0x2, URZ, 0xfc, !UPT ;  /* 0x0000000207087892 */ /* 0x000fe4000f8efcff */
[----:B------:R-:W-:Y:S02]  /*19f0*/  UIADD3 UR16, UPT, UPT, UR16, 0x1, URZ ;  /* 0x0000000110107890 */ /* 0x000fe4000fffe0ff */
[----:B------:R-:W-:Y:S02]  /*1a00*/  UISETP.NE.AND UP0, UPT, UR8, 0x2, UPT ;  /* 0x000000020800788c */ /* 0x000fe4000bf05270 */
[----:B------:R-:W-:-:S07]  /*1a10*/  UISETP.NE.AND UP2, UPT, UR16, 0x1, UPT ;  /* 0x000000011000788c */ /* 0x000fce000bf45270 */
[----:B------:R-:W-:Y:S05]  /*1a20*/  BRA.U UP0, `(.L_x_28) ;  /* 0x0000000100047547 */ /* 0x000fea000b800000 */
[----:B------:R-:W-:Y:S05]  /*1a30*/  BPT.TRAP 0x1 ;  /* 0x000000040000795c */ /* 0x000fea0000300000 */
.L_x_28:
[----:B------:R-:W-:Y:S04]  /*1a40*/  BSSY.RECONVERGENT B0, `(.L_x_29) ;  /* 0x0000003000007945 */ /* 0x000fe80003800200 */
[----:B------:R-:W-:Y:S05]  /*1a50*/  @!P4 BRA `(.L_x_30) ;  /* 0x000000000004c947 */ /* 0x000fea0003800000 */
[----:B------:R-:W-:Y:S05]  /*1a60*/  BPT.TRAP 0x1 ;  /* 0x000000040000795c */ /* 0x000fea0000300000 */
.L_x_30:
[----:B------:R-:W-:Y:S05]  /*1a70*/  BSYNC.RECONVERGENT B0 ;  /* 0x0000000000007941 */ /* 0x000fea0003800200 */
.L_x_29:
[----:B------:R-:W-:Y:S02]  /*1a80*/  UIADD3 UR13, UPT, UPT, UR17, 0x1, URZ ;  /* 0x00000001110d7890 */ /* 0x000fe4000fffe0ff */
[----:B------:R-:W-:Y:S02]  /*1a90*/  ULEA UR32, UR17, UR4, 0xe ;  /* 0x0000000411207291 */ /* 0x000fe4000f8e70ff */
[----:B------:R-:W-:Y:S02]  /*1aa0*/  UISETP.NE.AND UP0, UPT, UR13, 0x4, UPT ;  /* 0x000000040d00788c */ /* 0x000fe4000bf05270 */
[----:B------:R-:W-:Y:S02]  /*1ab0*/  UIADD3 UR28, UP1, UPT, UR24, 0x80, URZ ;  /* 0x00000080181c7890 */ /* 0x000fe4000ff3e0ff */
[----:B------:R-:W-:Y:S02]  /*1ac0*/  USEL UR9, URZ, 0x1, UP0 ;  /* 0x00000001ff097887 */ /* 0x000fe40008000000 */
[----:B------:R-:W-:-:S02]  /*1ad0*/  USEL UR13, UR13, URZ, UP0 ;  /* 0x000000ff0d0d7287 */ /* 0x000fc40008000000 */
[----:B------:R-:W-:Y:S02]  /*1ae0*/  UIADD3 UR26, UP0, UPT, UR24, 0x180, URZ ;  /* 0x00000180181a7890 */ /* 0x000fe4000ff1e0ff */
[----:B------:R-:W-:Y:S01]  /*1af0*/  ULEA UR8, UR13, UR4, 0x3 ;  /* 0x000000040d087291 */ /* 0x000fe2000f8e18ff */
[----:B------:R-:W-:Y:S01]  /*1b00*/  LOP3.LUT R15, R15, UR9, RZ, 0x3c, !PT ;  /* 0x000000090f0f7c12 */ /* 0x000fe2000f8e3cff */
[----:B------:R-:W-:Y:S02]  /*1b10*/  ULOP3.LUT UR33, UR33, 0xfefffff8, URZ, 0xc0, !UPT ;  /* 0xfefffff821217892 */ /* 0x000fe4000f8ec0ff */
[----:B------:R-:W-:Y:S01]  /*1b20*/  UIADD3.X UR29, UPT, UPT, URZ, UR25, URZ, UP1, !UPT ;  /* 0x00000019ff1d7290 */ /* 0x000fe20008ffe4ff */
[----:B-1----:R-:W-:Y:S01]  /*1b30*/  SHF.L.U32 R2, R15, 0x1f, RZ ;  /* 0x0000001f0f027819 */ /* 0x002fe200000006ff */
[----:B------:R-:W-:Y:S02]  /*1b40*/  UIADD3 UR32, UPT, UPT, UR32, 0x8400, URZ ;  /* 0x0000840020207890 */ /* 0x000fe4000fffe0ff */
[----:B------:R-:W-:Y:S01]  /*1b50*/  UIADD3.X UR27, UPT, UPT, URZ, UR25, URZ, UP0, !UPT ;  /* 0x00000019ff1b7290 */ /* 0x000fe200087fe4ff */
[----:B------:R4:W1:Y:S01]  /*1b60*/  SYNCS.PHASECHK.TRANS64.TRYWAIT P0, [UR8+0x20], R2 ;  /* 0x00002002ff0075a7 */ /* 0x0008620008001108 */
[----:B------:R-:W-:Y:S01]  /*1b70*/  ULEA UR8, UR17, UR4, 0xd ;  /* 0x0000000411087291 */ /* 0x000fe2000f8e68ff */
[----:B------:R-:W-:Y:S01]  /*1b80*/  UMOV UR18, 0x0 ;  /* 0x0000000000127882 */ /* 0x000fe20000000000 */
[----:B------:R-:W-:-:S02]  /*1b90*/  UMOV UR19, 0x10000000 ;  /* 0x1000000000137882 */ /* 0x000fc40000000000 */
[----:B------:R-:W-:Y:S01]  /*1ba0*/  UIADD3 UR8, UPT, UPT, UR8, 0x18400, URZ ;  /* 0x0001840008087890 */ /* 0x000fe2000fffe0ff */
[----:B------:R2:W-:Y:S01]  /*1bb0*/  UTMALDG.3D.2CTA [UR32], [UR28], desc[UR18] ;  /* 0x000012201c0075b4 */ /* 0x0005e20008211000 */
[----:B------:R-:W-:Y:S01]  /*1bc0*/  UMOV UR10, UR34 ;  /* 0x00000022000a7c82 */ /* 0x000fe20008000000 */
[----:B------:R-:W-:Y:S01]  /*1bd0*/  UMOV UR12, UR36 ;  /* 0x00000024000c7c82 */ /* 0x000fe20008000000 */
[----:B------:R-:W-:Y:S01]  /*1be0*/  UMOV UR9, UR33 ;  /* 0x0000002100097c82 */ /* 0x000fe20008000000 */
[----:B------:R-:W-:Y:S01]  /*1bf0*/  UMOV UR23, UR5 ;  /* 0x0000000500177c82 */ /* 0x000fe20008000000 */
[----:B------:R-:W-:-:S03]  /*1c00*/  UMOV UR17, UR13 ;  /* 0x0000000d00117c82 */ /* 0x000fc60008000000 */
[----:B------:R4:W-:Y:S01]  /*1c10*/  UTMALDG.3D.2CTA [UR8], [UR26], desc[UR18] ;  /* 0x000012081a0075b4 */ /* 0x0009e20008211000 */
[----:B--2---:R-:W-:Y:S01]  /*1c20*/  UIADD3 UR34, UPT, UPT, UR34, 0x80, URZ ;  /* 0x0000008022227890 */ /* 0x004fe2000fffe0ff */
[----:B------:R-:W-:Y:S11]  /*1c30*/  BRA.U UP2, `(.L_x_31) ;  /* 0xfffffffd024c7547 */ /* 0x000ff6000b83ffff */
.L_x_25:
[----:B----4-:R-:W-:Y:S01]  /*1c40*/  ULEA UR8, UR13, UR4, 0x3 ;  /* 0x000000040d087291 */ /* 0x010fe2000f8e18ff */
[----:B-1----:R-:W-:Y:S01]  /*1c50*/  SHF.L.U32 R2, R15, 0x1f, RZ ;  /* 0x0000001f0f027819 */ /* 0x002fe200000006ff */
[----:B------:R-:W-:Y:S01]  /*1c60*/  @!P1 SYNCS.ARRIVE.TRANS64.A1T0 RZ, [UR4+0x68], RZ ;  /* 0x000068ffffff99a7 */ /* 0x000fe20008100004 */
[----:B------:R-:W-:-:S06]  /*1c70*/  UISETP.GT.AND UP0, UPT, UR22, UR21, UPT ;  /* 0x000000151600728c */ /* 0x000fcc000bf04270 */
[----:B--2---:R1:W2:Y:S03]  /*1c80*/  SYNCS.PHASECHK.TRANS64.TRYWAIT P0, [UR8+0x20], R2 ;  /* 0x00002002ff0075a7 */ /* 0x0042a60008001108 */
[----:B------:R-:W-:Y:S05]  /*1c90*/  BRA.U !UP0, `(.L_x_32) ;  /* 0x0000000108c07547 */ /* 0x000fea000b800000 */
[----:B------:R-:W-:Y:S01]  /*1ca0*/  UIADD3 UR26, UPT, UPT, UR14, UR23, URZ ;  /* 0x000000170e1a7290 */ /* 0x000fe2000fffe0ff */
[----:B------:R-:W-:-:S11]  /*1cb0*/  UMOV UR27, UR13 ;  /* 0x0000000d001b7c82 */ /* 0x000fd60008000000 */
.L_x_38:
[----:B------:R-:W-:Y:S01]  /*1cc0*/  ULEA UR17, UR27, UR4, 0x3 ;  /* 0x000000041b117291 */ /* 0x000fe2000f8e18ff */
[----:B--2---:R-:W-:Y:S01]  /*1cd0*/  @P5 MOV R3, 0xc000 ;  /* 0x0000c00000035802 */ /* 0x004fe20000000f00 */
[----:B-12---:R-:W-:Y:S10]  /*1ce0*/  @P0 BRA `(.L_x_33) ;  /* 0x00000000000c0947 */ /* 0x006ff40003800000 */
[----:B------:R-:W-:-:S04]  /*1cf0*/  SHF.L.U32 R5, R15, 0x1f, RZ ;  /* 0x0000001f0f057819 */ /* 0x000fc800000006ff */
[----:B------:R-:W2:Y:S02]  /*1d00*/  SYNCS.PHASECHK.TRANS64.TRYWAIT P0, [UR17+0x20], R5 ;  /* 0x00002005ff0075a7 */ /* 0x000ea40008001111 */
[----:B--2---:R-:W-:Y:S05]  /*1d10*/  @!P0 BRA `(.L_x_34) ;  /* 0x0000006c00548947 */ /* 0x004fea0003800000 */
.L_x_33:
[----:B------:R2:W-:Y:S01]  /*1d20*/  @P5 SYNCS.ARRIVE.TRANS64 RZ, [UR17], R3 ;  /* 0x00000003ffff59a7 */ /* 0x0005e20008000011 */
[----:B------:R-:W-:-:S04]  /*1d30*/  ULOP3.LUT UR8, UR7, 0x2, URZ, 0xfc, !UPT ;  /* 0x0000000207087892 */ /* 0x000fc8000f8efcff */
[----:B------:R-:W-:-:S09]  /*1d40*/  UISETP.NE.AND UP0, UPT, UR8, 0x2, UPT ;  /* 0x000000020800788c */ /* 0x000fd2000bf05270 */
[----:B------:R-:W-:Y:S05]  /*1d50*/  BRA.U UP0, `(.L_x_35) ;  /* 0x0000000100047547 */ /* 0x000fea000b800000 */
[----:B------:R-:W-:Y:S05]  /*1d60*/  BPT.TRAP 0x1 ;  /* 0x000000040000795c */ /* 0x000fea0000300000 */
.L_x_35:
[----:B------:R-:W-:Y:S04]  /*1d70*/  BSSY.RECONVERGENT B0, `(.L_x_36) ;  /* 0x0000003000007945 */ /* 0x000fe80003800200 */
[----:B------:R-:W-:Y:S05]  /*1d80*/  @!P4 BRA `(.L_x_37) ;  /* 0x000000000004c947 */ /* 0x000fea0003800000 */
[----:B------:R-:W-:Y:S05]  /*1d90*/  BPT.TRAP 0x1 ;  /* 0x000000040000795c */ /* 0x000fea0000300000 */
.L_x_37:
[----:B------:R-:W-:Y:S05]  /*1da0*/  BSYNC.RECONVERGENT B0 ;  /* 0x0000000000007941 */ /* 0x000fea0003800200 */
.L_x_36:
        /* <DEDUP_REMOVED lines=9> */
[----:B------:R-:W-:Y:S02]  /*1e40*/  USHF.L.U32 UR18, UR23, 0x7, URZ ;  /* 0x0000000717127899 */ /* 0x000fe400080006ff */
[----:B------:R-:W-:Y:S01]  /*1e50*/  ULOP3.LUT UR17, UR17, 0xfefffff8, URZ, 0xc0, !UPT ;  /* 0xfefffff811117892 */ /* 0x000fe2000f8ec0ff */
[----:B-1----:R-:W-:Y:S01]  /*1e60*/  SHF.L.U32 R2, R15, 0x1f, RZ ;  /* 0x0000001f0f027819 */ /* 0x002fe200000006ff */
[----:B------:R-:W-:Y:S02]  /*1e70*/  UIADD3 UR16, UPT, UPT, UR16, 0x8400, URZ ;  /* 0x0000840010107890 */ /* 0x000fe4000fffe0ff */
[----:B------:R-:W-:Y:S01]  /*1e80*/  UIADD3.X UR33, UPT, UPT, URZ, UR25, URZ, UP1, !UPT ;  /* 0x00000019ff217290 */ /* 0x000fe20008ffe4ff */
[----:B------:R4:W1:Y:S01]  /*1e90*/  SYNCS.PHASECHK.TRANS64.TRYWAIT P0, [UR8+0x20], R2 ;  /* 0x00002002ff0075a7 */ /* 0x0008620008001108 */
[----:B------:R-:W-:-:S02]  /*1ea0*/  ULEA UR8, UR27, UR4, 0xd ;  /* 0x000000041b087291 */ /* 0x000fc4000f8e68ff */
[----:B------:R-:W-:Y:S02]  /*1eb0*/  UIADD3.X UR31, UPT, UPT, URZ, UR25, URZ, UP0, !UPT ;  /* 0x00000019ff1f7290 */ /* 0x000fe400087fe4ff */
[----:B------:R-:W-:Y:S01]  /*1ec0*/  UIADD3 UR8, UPT, UPT, UR8, 0x18400, URZ ;  /* 0x0001840008087890 */ /* 0x000fe2000fffe0ff */
[----:B------:R-:W-:Y:S01]  /*1ed0*/  UMOV UR28, 0x0 ;  /* 0x00000000001c7882 */ /* 0x000fe20000000000 */
[----:B------:R-:W-:Y:S01]  /*1ee0*/  UMOV UR29, 0x10000000 ;  /* 0x10000000001d7882 */ /* 0x000fe20000000000 */
[----:B------:R-:W-:Y:S01]  /*1ef0*/  UMOV UR19, UR35 ;  /* 0x0000002300137c82 */ /* 0x000fe20008000000 */
[----:B------:R-:W-:Y:S01]  /*1f00*/  UMOV UR20, UR36 ;  /* 0x0000002400147c82 */ /* 0x000fe20008000000 */
[----:B------:R-:W-:Y:S01]  /*1f10*/  UMOV UR12, UR36 ;  /* 0x00000024000c7c82 */ /* 0x000fe20008000000 */
[----:B------:R-:W-:Y:S01]  /*1f20*/  UMOV UR9, UR17 ;  /* 0x0000001100097c82 */ /* 0x000fe20008000000 */
[----:B------:R-:W-:Y:S01]  /*1f30*/  UMOV UR10, UR18 ;  /* 0x00000012000a7c82 */ /* 0x000fe20008000000 */
[----:B------:R4:W-:Y:S01]  /*1f40*/  UTMALDG.3D.2CTA [UR16], [UR32], desc[UR28] ;  /* 0x00001c10200075b4 */ /* 0x0009e20008211000 */
[----:B------:R-:W-:Y:S01]  /*1f50*/  UIADD3 UR23, UPT, UPT, UR23, 0x1, URZ ;  /* 0x0000000117177890 */ /* 0x000fe2000fffe0ff */
[----:B------:R-:W-:-:S03]  /*1f60*/  UMOV UR27, UR13 ;  /* 0x0000000d001b7c82 */ /* 0x000fc60008000000 */
[----:B------:R-:W-:Y:S01]  /*1f70*/  UISETP.NE.AND UP0, UPT, UR23, UR26, UPT ;  /* 0x0000001a1700728c */ /* 0x000fe2000bf05270 */
[----:B------:R4:W-:Y:S08]  /*1f80*/  UTMALDG.3D.2CTA [UR8], [UR30], desc[UR28] ;  /* 0x00001c081e0075b4 */ /* 0x0009f00008211000 */
[----:B----4-:R-:W-:Y:S05]  /*1f90*/  BRA.U UP0, `(.L_x_38) ;  /* 0xfffffffd00487547 */ /* 0x010fea000b83ffff */
.L_x_32:
[C---:B-1----:R-:W-:Y:S01]  /*1fa0*/  LEA R2, R14.reuse, UR4, 0x3 ;  /* 0x000000040e027c11 */ /* 0x042fe2000f8e18ff */
[----:B------:R-:W-:Y:S01]  /*1fb0*/  NOP ;  /* 0x0000000000007918 */ /* 0x000fe20000000000 */
[----:B--2---:R-:W-:Y:S02]  /*1fc0*/  SHF.L.U32 R3, R13, 0x1f, RZ ;  /* 0x0000001f0d037819 */ /* 0x004fe400000006ff */
[----:B------:R-:W-:Y:S02]  /*1fd0*/  LEA R4, R14, UR4, 0x4 ;  /* 0x000000040e047c11 */ /* 0x000fe4000f8e20ff */
[----:B------:R-:W1:Y:S02]  /*1fe0*/  SYNCS.PHASECHK.TRANS64.TRYWAIT P0, [R2+URZ+0x70], R3 ;  /* 0x00007003020075a7 */ /* 0x000e6400080011ff */
[----:B-1----:R-:W-:Y:S05]  /*1ff0*/  @!P0 BRA `(.L_x_39) ;  /* 0x0000006800b48947 */ /* 0x002fea0003800000 */
.L_x_127:
[----:B------:R-:W2:Y:S01]  /*2000*/  LDS.128 R4, [R4+0x100] ;  /* 0x0001000004047984 */ /* 0x000ea20000000c00 */
[----:B------:R-:W-:Y:S01]  /*2010*/  ISETP.GE.AND P0, PT, R72, 0x1, PT ;  /* 0x000000014800780c */ /* 0x000fe20003f06270 */
[----:B-1----:R-:W-:Y:S01]  /*2020*/  VIADD R2, R2, 0x80 ;  /* 0x0000008002027836 */ /* 0x002fe20000000000 */
[----:B------:R-:W-:Y:S01]  /*2030*/  @!PT LDS RZ, [RZ] ;  /* 0x00000000fffff984 */ /* 0x000fe20000000800 */
[----:B------:R-:W-:Y:S01]  /*2040*/  @!PT LDS RZ, [RZ] ;  /* 0x00000000fffff984 */ /* 0x000fe20000000800 */
[----:B------:R-:W-:Y:S01]  /*2050*/  @!PT LDS RZ, [RZ] ;  /* 0x00000000fffff984 */ /* 0x000fe20000000800 */
[----:B------:R-:W-:Y:S01]  /*2060*/  @!PT LDS RZ, [RZ] ;  /* 0x00000000fffff984 */ /* 0x000fe20000000800 */
[----:B------:R1:W-:Y:S06]  /*2070*/  MEMBAR.ALL.CTA ;  /* 0x0000000000007992 */ /* 0x0003ec0000008000 */
[----:B-1----:R-:W1:Y:S01]  /*2080*/  FENCE.VIEW.ASYNC.S ;  /* 0x00000000000073c6 */ /* 0x002e620000000000 */
[----:B------:R-:W-:-:S04]  /*2090*/  PRMT R2, RZ, 0x654, R2 ;  /* 0x00000654ff027816 */ /* 0x000fc80000000002 */
[----:B-1----:R1:W-:Y:S01]  /*20a0*/  SYNCS.ARRIVE.TRANS64.RED.A1T0 RZ, [R2+URZ], RZ ;  /* 0x000000ff02ff79a7 */ /* 0x0023e200081004ff */
[----:B--2---:R-:W-:-:S13]  /*20b0*/  LOP3.LUT P2, RZ, R6, 0x1, RZ, 0xc0, !PT ;  /* 0x0000000106ff7812 */ /* 0x004fda000784c0ff */
[----:B------:R-:W-:Y:S01]  /*20c0*/  @P2 SHF.R.U32.HI R3, RZ, 0x10, R5 ;  /* 0x00000010ff032819 */ /* 0x000fe20000011605 */
[----:B------:R-:W-:Y:S01]  /*20d0*/  VOTEU.ANY UP0, P2 ;  /* 0x0000000000ff7886 */ /* 0x000fe20001000100 */
[----:B------:R-:W-:Y:S02]  /*20e0*/  @P2 MOV R11, R4 ;  /* 0x00000004000b2202 */ /* 0x000fe40000000f00 */
[----:B------:R-:W-:Y:S02]  /*20f0*/  @P2 R2UR.BROADCAST UR8, R3 ;  /* 0x00000000030822ca */ /* 0x000fe400008e0000 */
[----:B------:R-:W-:-:S11]  /*2100*/  @P2 LOP3.LUT R8, R5, 0xffff, RZ, 0xc0, !PT ;  /* 0x0000ffff05082812 */ /* 0x000fd600078ec0ff */
[----:B------:R-:W-:Y:S01]  /*2110*/  @UP0 UMOV UR36, UR8 ;  /* 0x0000000800240c82 */ /* 0x000fe20008000000 */
[----:B-1----:R-:W-:Y:S05]  /*2120*/  @!P0 BRA `(.L_x_40) ;  /* 0x0000000000b88947 */ /* 0x002fea0003800000 */
[----:B------:R-:W3:Y:S01]  /*2130*/  LDC.64 R4, c[0x0][0xb18] ;  /* 0x0002c600ff047b82 */ /* 0x000ee20000000a00 */
[----:B------:R-:W-:-:S07]  /*2140*/  ISETP.NE.AND P3, PT, R72, 0x1, PT ;  /* 0x000000014800780c */ /* 0x000fce0003f65270 */
[----:B------:R-:W1:Y:S08]  /*2150*/  LDC.64 R6, c[0x0][0xb10] ;  /* 0x0002c400ff067b82 */ /* 0x000e700000000a00 */
[----:B------:R-:W2:Y:S08]  /*2160*/  LDC R18, c[0x0][0xb20] ;  /* 0x0002c800ff127b82 */ /* 0x000eb00000000800 */
[----:B------:R-:W4:Y:S01]  /*2170*/  LDC R20, c[0x0][0xb0c] ;  /* 0x0002c300ff147b82 */ /* 0x000f220000000800 */
[----:B---3--:R-:W-:Y:S01]  /*2180*/  IMAD.HI.U32 R19, R0, R5, RZ ;  /* 0x0000000500137227 */ /* 0x008fe200078e00ff */
[----:B------:R-:W-:-:S03]  /*2190*/  ISETP.NE.AND P0, PT, R4, 0x1, PT ;  /* 0x000000010400780c */ /* 0x000fc60003f05270 */
[----:B------:R-:W-:-:S03]  /*21a0*/  IMAD.HI.U32 R5, R8, R5, RZ ;  /* 0x0000000508057227 */ /* 0x000fc600078e00ff */
[----:B------:R-:W3:Y:S01]  /*21b0*/  LDC.64 R2, c[0x0][0xb28] ;  /* 0x0002ca00ff027b82 */ /* 0x000ee20000000a00 */
[----:B-1----:R-:W-:-:S04]  /*21c0*/  IMAD.HI.U32 R22, R9, R6, RZ ;  /* 0x0000000609167227 */ /* 0x002fc800078e00ff */
[----:B------:R-:W-:Y:S01]  /*21d0*/  IMAD.HI.U32 R24, R11, R6, RZ ;  /* 0x000000060b187227 */ /* 0x000fe200078e00ff */
[----:B------:R-:W-:Y:S02]  /*21e0*/  SHF.R.U32.HI R22, RZ, R7, R22 ;  /* 0x00000007ff167219 */ /* 0x000fe40000011616 */
[-C--:B--2---:R-:W-:Y:S02]  /*21f0*/  SHF.R.U32.HI R19, RZ, R18.reuse, R19 ;  /* 0x00000012ff137219 */ /* 0x084fe40000011613 */
[----:B------:R-:W-:Y:S02]  /*2200*/  SHF.R.U32.HI R5, RZ, R18, R5 ;  /* 0x00000012ff057219 */ /* 0x000fe40000011605 */
[----:B------:R-:W-:Y:S02]  /*2210*/  SEL R19, R0, R19, !P0 ;  /* 0x0000001300137207 */ /* 0x000fe40004000000 */
[----:B------:R-:W-:Y:S02]  /*2220*/  SHF.R.U32.HI R24, RZ, R7, R24 ;  /* 0x00000007ff187219 */ /* 0x000fe40000011618 */
[----:B----4-:R-:W-:-:S02]  /*2230*/  ISETP.NE.AND P1, PT, R20, 0x1, PT ;  /* 0x000000011400780c */ /* 0x010fc40003f25270 */
[----:B------:R-:W-:Y:S02]  /*2240*/  SEL R5, R8, R5, !P0 ;  /* 0x0000000508057207 */ /* 0x000fe40004000000 */
[----:B------:R-:W-:Y:S02]  /*2250*/  SEL R21, R9, R22, !P1 ;  /* 0x0000001609157207 */ /* 0x000fe40004800000 */
[----:B------:R-:W-:Y:S01]  /*2260*/  SEL R7, R11, R24, !P1 ;  /* 0x000000180b077207 */ /* 0x000fe20004800000 */
[----:B---3--:R-:W-:-:S04]  /*2270*/  IMAD.HI.U32 R22, R19, R2, RZ ;  /* 0x0000000213167227 */ /* 0x008fc800078e00ff */
[----:B------:R-:W-:Y:S01]  /*2280*/  IMAD.HI.U32 R6, R21, R2, RZ ;  /* 0x0000000215067227 */ /* 0x000fe200078e00ff */
[----:B------:R-:W-:-:S04]  /*2290*/  @P3 SHF.R.U32.HI R19, RZ, R3, R22 ;  /* 0x00000003ff133219 */ /* 0x000fc80000011616 */
[----:B------:R-:W-:Y:S01]  /*22a0*/  @P3 SHF.R.U32.HI R21, RZ, R3, R6 ;  /* 0x00000003ff153219 */ /* 0x000fe20000011606 */
[----:B------:R-:W-:-:S04]  /*22b0*/  IMAD R19, R72, R19, RZ ;  /* 0x0000001348137224 */ /* 0x000fc800078e02ff */
[----:B------:R-:W-:Y:S01]  /*22c0*/  IMAD R6, R72, R21, RZ ;  /* 0x0000001548067224 */ /* 0x000fe200078e02ff */
[C---:B------:R-:W-:Y:S02]  /*22d0*/  ISETP.GE.AND P0, PT, R5.reuse, R19, PT ;  /* 0x000000130500720c */ /* 0x040fe40003f06270 */
[----:B------:R-:W-:Y:S02]  /*22e0*/  IADD3 R19, PT, PT, -R5, RZ, RZ ;  /* 0x000000ff05137210 */ /* 0x000fe40007ffe1ff */
[----:B------:R-:W-:Y:S01]  /*22f0*/  ISETP.GE.OR P0, PT, R7, R6, P0 ;  /* 0x000000060700720c */ /* 0x000fe20000706670 */
[----:B------:R-:W-:-:S04]  /*2300*/  IMAD.HI.U32 R6, R5, R2, RZ ;  /* 0x0000000205067227 */ /* 0x000fc800078e00ff */
[----:B------:R-:W-:Y:S01]  /*2310*/  IMAD R8, R4, R19, R8 ;  /* 0x0000001304087224 */ /* 0x000fe200078e0208 */
[----:B------:R-:W-:-:S04]  /*2320*/  SHF.R.U32.HI R6, RZ, R3, R6 ;  /* 0x00000003ff067219 */ /* 0x000fc80000011606 */
[----:B------:R-:W-:-:S03]  /*2330*/  SEL R6, R5, R6, !P3 ;  /* 0x0000000605067207 */ /* 0x000fc60005800000 */
[----:B------:R-:W-:-:S04]  /*2340*/  @!P0 IMAD.HI.U32 R18, R7, R2, RZ ;  /* 0x0000000207128227 */ /* 0x000fc800078e00ff */
[----:B------:R-:W-:Y:S01]  /*2350*/  IMAD.MOV R2, RZ, RZ, -R6 ;  /* 0x000000ffff027224 */ /* 0x000fe200078e0a06 */
[----:B------:R-:W-:-:S03]  /*2360*/  @!P0 SHF.R.U32.HI R18, RZ, R3, R18 ;  /* 0x00000003ff128219 */ /* 0x000fc60000011612 */
[----:B------:R-:W-:Y:S01]  /*2370*/  IMAD R2, R72, R2, R5 ;  /* 0x0000000248027224 */ /* 0x000fe200078e0205 */
        /* <DEDUP_REMOVED lines=9> */
.L_x_40:
[----:B------:R-:W1:Y:S02]  /*2410*/  LDCU UR8, c[0x0][0xb30] ;  /* 0x00016600ff0877ac */ /* 0x000e640008000800 */
[----:B-1----:R-:W-:-:S09]  /*2420*/  UISETP.NE.AND UP0, UPT, UR8, 0x1, UPT ;  /* 0x000000010800788c */ /* 0x002fd2000bf05270 */
[----:B------:R-:W-:Y:S05]  /*2430*/  BRA.U UP0, `(.L_x_41) ;  /* 0x0000000100407547 */ /* 0x000fea000b800000 */
[----:B------:R-:W1:Y:S08]  /*2440*/  LDC.64 R4, c[0x0][0xb10] ;  /* 0x0002c400ff047b82 */ /* 0x000e700000000a00 */
[----:B------:R-:W2:Y:S08]  /*2450*/  LDC.64 R2, c[0x0][0xb18] ;  /* 0x0002c600ff027b82 */ /* 0x000eb00000000a00 */
[----:B------:R-:W4:Y:S08]  /*2460*/  LDC R6, c[0x0][0xb20] ;  /* 0x0002c800ff067b82 */ /* 0x000f300000000800 */
[----:B------:R-:W3:Y:S01]  /*2470*/  LDC R18, c[0x0][0xb0c] ;  /* 0x0002c300ff127b82 */ /* 0x000ee20000000800 */
[----:B-1----:R-:W-:-:S05]  /*2480*/  IMAD.HI.U32 R4, R11, R4, RZ ;  /* 0x000000040b047227 */ /* 0x002fca00078e00ff */
[----:B------:R-:W-:Y:S01]  /*2490*/  SHF.R.U32.HI R4, RZ, R5, R4 ;  /* 0x00000005ff047219 */ /* 0x000fe20000011604 */
[----:B--2---:R-:W-:Y:S01]  /*24a0*/  IMAD.HI.U32 R3, R8, R3, RZ ;  /* 0x0000000308037227 */ /* 0x004fe200078e00ff */
[----:B------:R-:W-:-:S04]  /*24b0*/  ISETP.NE.AND P0, PT, R2, 0x1, PT ;  /* 0x000000010200780c */ /* 0x000fc80003f05270 */
[----:B----4-:R-:W-:-:S04]  /*24c0*/  SHF.R.U32.HI R3, RZ, R6, R3 ;  /* 0x00000006ff037219 */ /* 0x010fc80000011603 */
[----:B------:R-:W-:Y:S02]  /*24d0*/  SEL R3, R8, R3, !P0 ;  /* 0x0000000308037207 */ /* 0x000fe40004000000 */
[----:B---3--:R-:W-:-:S04]  /*24e0*/  ISETP.NE.AND P1, PT, R18, 0x1, PT ;  /* 0x000000011200780c */ /* 0x008fc80003f25270 */
[----:B------:R-:W-:-:S05]  /*24f0*/  SEL R4, R11, R4, !P1 ;  /* 0x000000040b047207 */ /* 0x000fca0004800000 */
[----:B------:R-:W-:Y:S02]  /*2500*/  IMAD.IADD R5, R3, 0x1, -R4 ;  /* 0x0000000103057824 */ /* 0x000fe400078e0a04 */
[----:B------:R-:W-:Y:S02]  /*2510*/  IMAD.IADD R3, R4, 0x1, -R3 ;  /* 0x0000000104037824 */ /* 0x000fe400078e0a03 */
[----:B------:R-:W-:Y:S02]  /*2520*/  IMAD R11, R5, R18, R11 ;  /* 0x00000012050b7224 */ /* 0x000fe400078e020b */
[----:B------:R-:W-:-:S07]  /*2530*/  IMAD R8, R3, R2, R8 ;  /* 0x0000000203087224 */ /* 0x000fce00078e0208 */
.L_x_41:
[----:B------:R-:W-:Y:S01]  /*2540*/  VIADD R14, R14, 0x1 ;  /* 0x000000010e0e7836 */ /* 0x000fe20000000000 */
[----:B------:R-:W-:Y:S01]  /*2550*/  PLOP3.LUT P1, PT, PT, PT, PT, 0x80, 0x8 ;  /* 0x000000000008781c */ /* 0x000fe20003f2f070 */
[----:B------:R-:W-:Y:S02]  /*2560*/  IMAD.IADD R21, R11, 0x1, R170 ;  /* 0x000000010b157824 */ /* 0x000fe400078e02aa */
[----:B------:R-:W-:Y:S01]  /*2570*/  IMAD.IADD R20, R8, 0x1, R147 ;  /* 0x0000000108147824 */ /* 0x000fe200078e0293 */
[----:B------:R-:W-:-:S04]  /*2580*/  ISETP.NE.AND P0, PT, R14, 0x2, PT ;  /* 0x000000020e00780c */ /* 0x000fc80003f05270 */
[----:B------:R-:W-:Y:S02]  /*2590*/  SEL R2, RZ, 0x1, P0 ;  /* 0x00000001ff027807 */ /* 0x000fe40000000000 */
[----:B------:R-:W-:Y:S02]  /*25a0*/  SEL R14, R14, RZ, P0 ;  /* 0x000000ff0e0e7207 */ /* 0x000fe40000000000 */
[----:B------:R-:W-:Y:S01]  /*25b0*/  LOP3.LUT R13, R13, R2, RZ, 0x3c, !PT ;  /* 0x000000020d0d7212 */ /* 0x000fe200078e3cff */
[----:B------:R-:W-:Y:S06]  /*25c0*/  @P2 BRA `(.L_x_42) ;  /* 0xfffffff000582947 */ /* 0x000fec000383ffff */
[----:B------:R-:W-:Y:S01]  /*25d0*/  UIADD3 UR4, UPT, UPT, UR4, 0x20, URZ ;  /* 0x0000002004047890 */ /* 0x000fe2000fffe0ff */
[----:B------:R-:W-:-:S03]  /*25e0*/  SHF.L.U32 R3, R15, 0x1f, RZ ;  /* 0x0000001f0f037819 */ /* 0x000fc600000006ff */
[----:B------:R-:W-:-:S09]  /*25f0*/  ULEA UR5, UR13, UR4, 0x3 ;  /* 0x000000040d057291 */ /* 0x000fd2000f8e18ff */
[----:B------:R-:W1:Y:S02]  /*2600*/  SYNCS.PHASECHK.TRANS64.TRYWAIT P0, [UR5], R3 ;  /* 0x00000003ff0075a7 */ /* 0x000e640008001105 */
[----:B-1----:R-:W-:Y:S05]  /*2610*/  @!P0 BRA `(.L_x_43) ;  /* 0x0000006400408947 */ /* 0x002fea0003800000 */
.L_x_129:
[----:B------:R-:W-:-:S04]  /*2620*/  UIADD3 UR6, UPT, UPT, UR13, 0x1, URZ ;  /* 0x000000010d067890 */ /* 0x000fc8000fffe0ff */
[----:B------:R-:W-:-:S04]  /*2630*/  UISETP.NE.AND UP0, UPT, UR6, 0x4, UPT ;  /* 0x000000040600788c */ /* 0x000fc8000bf05270 */
[----:B------:R-:W-:Y:S02]  /*2640*/  USEL UR7, URZ, 0x1, UP0 ;  /* 0x00000001ff077887 */ /* 0x000fe40008000000 */
[----:B------:R-:W-:-:S04]  /*2650*/  USEL UR6, UR6, URZ, UP0 ;  /* 0x000000ff06067287 */ /* 0x000fc80008000000 */
[----:B------:R-:W-:Y:S01]  /*2660*/  ULEA UR5, UR6, UR4, 0x3 ;  /* 0x0000000406057291 */ /* 0x000fe2000f8e18ff */
[----:B------:R-:W-:-:S04]  /*2670*/  LOP3.LUT R2, R15, UR7, RZ, 0x3c, !PT ;  /* 0x000000070f027c12 */ /* 0x000fc8000f8e3cff */
[----:B-1----:R-:W-:-:S04]  /*2680*/  SHF.L.U32 R3, R2, 0x1f, RZ ;  /* 0x0000001f02037819 */ /* 0x002fc800000006ff */
[----:B------:R-:W1:Y:S02]  /*2690*/  SYNCS.PHASECHK.TRANS64.TRYWAIT P0, [UR5], R3 ;  /* 0x00000003ff0075a7 */ /* 0x000e640008001105 */
[----:B-1----:R-:W-:Y:S05]  /*26a0*/  @!P0 BRA `(.L_x_44) ;  /* 0x0000006400348947 */ /* 0x002fea0003800000 */
.L_x_131:
        /* <DEDUP_REMOVED lines=9> */
.L_x_133:
[----:B------:R-:W-:-:S04]  /*2740*/  UIADD3 UR6, UPT, UPT, UR6, 0x1, URZ ;  /* 0x0000000106067890 */ /* 0x000fc8000fffe0ff */
[----:B------:R-:W-:-:S04]  /*2750*/  UISETP.NE.AND UP0, UPT, UR6, 0x4, UPT ;  /* 0x000000040600788c */ /* 0x000fc8000bf05270 */
[----:B------:R-:W-:Y:S02]  /*2760*/  USEL UR5, URZ, 0x1, UP0 ;  /* 0x00000001ff057887 */ /* 0x000fe40008000000 */
[----:B------:R-:W-:-:S04]  /*2770*/  USEL UR6, UR6, URZ, UP0 ;  /* 0x000000ff06067287 */ /* 0x000fc80008000000 */
[----:B------:R-:W-:Y:S01]  /*2780*/  ULEA UR6, UR6, UR4, 0x3 ;  /* 0x0000000406067291 */ /* 0x000fe2000f8e18ff */
[----:B-1----:R-:W-:-:S04]  /*2790*/  LOP3.LUT R3, R2, UR5, RZ, 0x3c, !PT ;  /* 0x0000000502037c12 */ /* 0x002fc8000f8e3cff */
[----:B------:R-:W-:Y:S01]  /*27a0*/  SHF.L.U32 R3, R3, 0x1f, RZ ;  /* 0x0000001f03037819 */ /* 0x000fe200000006ff */
[----:B---3--:R-:W-:-:S07]  /*27b0*/  IMAD.U32 R0, RZ, RZ, UR6 ;  /* 0x00000006ff007e24 */ /* 0x008fce000f8e00ff */
.L_x_46:
[----:B-1----:R1:W2:Y:S02]  /*27c0*/  SYNCS.PHASECHK.TRANS64.TRYWAIT P0, [R0+URZ], R3 ;  /* 0x00000003000075a7 */ /* 0x0022a400080011ff */
[----:B--2---:R-:W-:Y:S05]  /*27d0*/  @!P0 NANOSLEEP.SYNCS 0x989680 ;  /* 0x009896800000895d */ /* 0x004fea0003900000 */
[----:B------:R-:W2:Y:S02]  /*27e0*/  @!P0 SYNCS.PHASECHK.TRANS64 P0, [R0+URZ], R3 ;  /* 0x00000003000085a7 */ /* 0x000ea400080010ff */
[----:B--2---:R-:W-:Y:S05]  /*27f0*/  @P0 EXIT ;  /* 0x000000000000094d */ /* 0x004fea0003800000 */
[----:B------:R-:W-:Y:S05]  /*2800*/  BRA `(.L_x_46) ;  /* 0xfffffffc00ec7947 */ /* 0x000fea000383ffff */
.L_x_22:
[----:B------:R-:W-:-:S04]  /*2810*/  UISETP.NE.AND UP1, UPT, UR37, URZ, UPT ;  /* 0x000000ff2500728c */ /* 0x000fc8000bf25270 */
[----:B------:R-:W-:-:S09]  /*2820*/  UISETP.NE.OR UP1, UPT, UR10, 0x1, UP1 ;  /* 0x000000010a00788c */ /* 0x000fd20008f25670 */
[----:B------:R-:W-:Y:S05]  /*2830*/  BRA.U UP1, `(.L_x_47) ;  /* 0x00000005014c7547 */ /* 0x000fea000b800000 */
[----:B------:R-:W-:Y:S01]  /*2840*/  HFMA2 R11, -RZ, RZ, 0, 0 ;  /* 0x00000000ff0b7431 */ /* 0x000fe200000001ff */
[----:B------:R-:W-:Y:S01]  /*2850*/  ISETP.GE.U32.AND P2, PT, R10, 0x2, PT ;  /* 0x000000020a00780c */ /* 0x000fe20003f46070 */
[----:B------:R-:W-:Y:S01]  /*2860*/  IMAD.MOV.U32 R12, RZ, RZ, 0x1 ;  /* 0x00000001ff0c7424 */ /* 0x000fe200078e00ff */
[----:B------:R-:W-:Y:S01]  /*2870*/  CS2R R8, SRZ ;  /* 0x0000000000087805 */ /* 0x000fe2000001ff00 */
[----:B------:R-:W-:Y:S01]  /*2880*/  IMAD.MOV.U32 R3, RZ, RZ, RZ ;  /* 0x000000ffff037224 */ /* 0x000fe200078e00ff */
[----:B------:R-:W-:Y:S01]  /*2890*/  UMOV UR4, 0x400 ;  /* 0x0000040000047882 */ /* 0x000fe20000000000 */
[----:B------:R-:W-:Y:S01]  /*28a0*/  UMOV UR6, URZ ;  /* 0x000000ff00067c82 */ /* 0x000fe20008000000 */
[----:B------:R-:W-:-:S12]  /*28b0*/  ULEA UR37, UR37, UR4, 0x18 ;  /* 0x0000000425257291 */ /* 0x000fd8000f8ec0ff */
.L_x_51:
[----:B------:R-:W-:Y:S02]  /*28c0*/  LEA R0, R3, UR37, 0x3 ;  /* 0x0000002503007c11 */ /* 0x000fe4000f8e18ff */
[----:B------:R-:W-:-:S03]  /*28d0*/  SHF.L.U32 R5, R8, 0x1f, RZ ;  /* 0x0000001f08057819 */ /* 0x000fc600000006ff */
[----:B------:R-:W-:Y:S01]  /*28e0*/  VIADD R4, R0, 0xe0 ;  /* 0x000000e000047836 */ /* 0x000fe20000000000 */
[----:B------:R-:W1:Y:S02]  /*28f0*/  SYNCS.PHASECHK.TRANS64.TRYWAIT P0, [R0+URZ+0xd0], R5 ;  /* 0x0000d005000075a7 */ /* 0x000e6400080011ff */
[----:B-1----:R-:W-:Y:S05]  /*2900*/  @!P0 BRA `(.L_x_48) ;  /* 0x0000006000cc8947 */ /* 0x002fea0003800000 */
.L_x_134:
[----:B------:R-:W-:Y:S01]  /*2910*/  ULEA UR5, UR6, UR37, 0x3 ;  /* 0x0000002506057291 */ /* 0x000fe2000f8e18ff */
[----:B------:R-:W-:Y:S01]  /*2920*/  PRMT R4, RZ, 0x654, R4 ;  /* 0x00000654ff047816 */ /* 0x000fe20000000004 */
[----:B-1----:R-:W-:Y:S01]  /*2930*/  @!P2 IMAD.MOV.U32 R5, RZ, RZ, 0x10 ;  /* 0x00000010ff05a424 */ /* 0x002fe200078e00ff */
[----:B------:R-:W-:Y:S01]  /*2940*/  SHF.L.U32 R7, R12, 0x1f, RZ ;  /* 0x0000001f0c077819 */ /* 0x000fe200000006ff */
[----:B------:R-:W-:Y:S01]  /*2950*/  UIADD3 UR4, UPT, UPT, UR5, 0x70, URZ ;  /* 0x0000007005047890 */ /* 0x000fe2000fffe0ff */
[----:B------:R1:W-:Y:S05]  /*2960*/  SYNCS.ARRIVE.TRANS64.RED.A1T0 RZ, [R4+URZ], RZ ;  /* 0x000000ff04ff79a7 */ /* 0x0003ea00081004ff */
[----:B------:R-:W-:Y:S01]  /*2970*/  IMAD.U32 R13, RZ, RZ, UR4 ;  /* 0x00000004ff0d7e24 */ /* 0x000fe2000f8e00ff */
[----:B------:R-:W2:Y:S04]  /*2980*/  SYNCS.PHASECHK.TRANS64.TRYWAIT P0, [UR5+0x80], R7 ;  /* 0x00008007ff0075a7 */ /* 0x000ea80008001105 */
[----:B------:R-:W-:Y:S01]  /*2990*/  PRMT R13, R10, 0x654, R13 ;  /* 0x000006540a0d7816 */ /* 0x000fe2000000000d */
[----:B-12---:R-:W-:Y:S06]  /*29a0*/  @!P0 BRA `(.L_x_49) ;  /* 0x0000006000b88947 */ /* 0x006fec0003800000 */
.L_x_136:
[----:B------:R-:W-:Y:S01]  /*29b0*/  ULEA UR4, UR6, UR37, 0x4 ;  /* 0x0000002506047291 */ /* 0x000fe2000f8e20ff */
[----:B------:R-:W-:Y:S01]  /*29c0*/  SEL R2, R13, R2, !P2 ;  /* 0x000000020d027207 */ /* 0x000fe20005000000 */
[----:B------:R-:W-:Y:S01]  /*29d0*/  UIADD3 UR5, UPT, UPT, UR5, 0x70, URZ ;  /* 0x0000007005057890 */ /* 0x000fe2000fffe0ff */
[----:B-1----:R-:W-:Y:S01]  /*29e0*/  LEA R0, R11, UR37, 0x3 ;  /* 0x000000250b007c11 */ /* 0x002fe2000f8e18ff */
[----:B------:R-:W-:Y:S01]  /*29f0*/  UIADD3 UR4, UPT, UPT, UR4, 0x100, URZ ;  /* 0x0000010004047890 */ /* 0x000fe2000fffe0ff */
[----:B------:R1:W-:Y:S01]  /*2a00*/  @!P2 SYNCS.ARRIVE.TRANS64.RED RZ, [R2+URZ], R5 ;  /* 0x0000000502ffa9a7 */ /* 0x0003e200080004ff */
[----:B------:R-:W-:Y:S01]  /*2a10*/  UIADD3 UR6, UPT, UPT, UR6, 0x1, URZ ;  /* 0x0000000106067890 */ /* 0x000fe2000fffe0ff */
[----:B------:R-:W-:-:S03]  /*2a20*/  VIADD R3, R3, 0x1 ;  /* 0x0000000103037836 */ /* 0x000fc60000000000 */
[----:B------:R-:W-:Y:S02]  /*2a30*/  UISETP.NE.AND UP0, UPT, UR6, 0x2, UPT ;  /* 0x000000020600788c */ /* 0x000fe4000bf05270 */
[----:B------:R-:W-:Y:S01]  /*2a40*/  ISETP.NE.AND P0, PT, R3, 0x2, PT ;  /* 0x000000020300780c */ /* 0x000fe20003f05270 */
[----:B------:R-:W-:Y:S06]  /*2a50*/  UGETNEXTWORKID.BROADCAST [UR4], [UR5] ;  /* 0x00000000040073ca */ /* 0x000fec0008000100 */
[----:B------:R-:W-:Y:S02]  /*2a60*/  USEL UR4, URZ, 0x1, UP0 ;  /* 0x00000001ff047887 */ /* 0x000fe40008000000 */
[----:B------:R-:W-:-:S04]  /*2a70*/  USEL UR6, UR6, URZ, UP0 ;  /* 0x000000ff06067287 */ /* 0x000fc80008000000 */
[----:B------:R-:W-:Y:S02]  /*2a80*/  LOP3.LUT R12, R12, UR4, RZ, 0x3c, !PT ;  /* 0x000000040c0c7c12 */ /* 0x000fe4000f8e3cff */
[----:B-1----:R-:W-:-:S04]  /*2a90*/  SHF.L.U32 R5, R9, 0x1f, RZ ;  /* 0x0000001f09057819 */ /* 0x002fc800000006ff */
[----:B------:R-:W1:Y:S02]  /*2aa0*/  SYNCS.PHASECHK.TRANS64.TRYWAIT P1, [R0+URZ+0x70], R5 ;  /* 0x00007005000075a7 */ /* 0x000e6400080211ff */
[----:B-1----:R-:W-:Y:S05]  /*2ab0*/  @!P1 BRA `(.L_x_50) ;  /* 0x00000060008c9947 */ /* 0x002fea0003800000 */
.L_x_137:
[----:B------:R-:W-:Y:S01]  /*2ac0*/  LEA R4, R11, UR37, 0x4 ;  /* 0x000000250b047c11 */ /* 0x000fe2000f8e20ff */
[----:B-1----:R-:W-:Y:S01]  /*2ad0*/  VIADD R0, R0, 0x80 ;  /* 0x0000008000007836 */ /* 0x002fe20000000000 */
[----:B------:R-:W-:Y:S01]  /*2ae0*/  SEL R3, R3, RZ, P0 ;  /* 0x000000ff03037207 */ /* 0x000fe20000000000 */
[----:B------:R-:W-:-:S03]  /*2af0*/  VIADD R11, R11, 0x1 ;  /* 0x000000010b0b7836 */ /* 0x000fc60000000000 */
[----:B------:R-:W1:Y:S01]  /*2b00*/  LDS.128 R4, [R4+0x100] ;  /* 0x0001000004047984 */ /* 0x000e620000000c00 */
[----:B------:R-:W-:Y:S02]  /*2b10*/  PRMT R0, RZ, 0x654, R0 ;  /* 0x00000654ff007816 */ /* 0x000fe40000000000 */
[C---:B------:R-:W-:Y:S01]  /*2b20*/  ISETP.NE.AND P1, PT, R11.reuse, 0x2, PT ;  /* 0x000000020b00780c */ /* 0x040fe20003f25270 */
[----:B------:R-:W-:Y:S01]  /*2b30*/  @!PT LDS RZ, [RZ] ;  /* 0x00000000fffff984 */ /* 0x000fe20000000800 */
[----:B------:R-:W-:Y:S01]  /*2b40*/  @!PT LDS RZ, [RZ] ;  /* 0x00000000fffff984 */ /* 0x000fe20000000800 */
[----:B------:R-:W-:Y:S01]  /*2b50*/  @!PT LDS RZ, [RZ] ;  /* 0x00000000fffff984 */ /* 0x000fe20000000800 */
[----:B------:R-:W-:Y:S01]  /*2b60*/  @!PT LDS RZ, [RZ] ;  /* 0x00000000fffff984 */ /* 0x000fe20000000800 */
[----:B------:R2:W-:Y:S06]  /*2b70*/  MEMBAR.ALL.CTA ;  /* 0x0000000000007992 */ /* 0x0005ec0000008000 */
[----:B--2---:R-:W2:Y:S01]  /*2b80*/  FENCE.VIEW.ASYNC.S ;  /* 0x00000000000073c6 */ /* 0x004ea20000000000 */
[----:B------:R-:W-:Y:S01]  /*2b90*/  SEL R11, R11, RZ, P1 ;  /* 0x000000ff0b0b7207 */ /* 0x000fe20000800000 */
[----:B--2---:R2:W-:Y:S01]  /*2ba0*/  SYNCS.ARRIVE.TRANS64.RED.A1T0 RZ, [R0+URZ], RZ ;  /* 0x000000ff00ff79a7 */ /* 0x0045e200081004ff */
[----:B-1----:R-:W-:-:S02]  /*2bb0*/  LOP3.LUT P3, RZ, R6, 0x1, RZ, 0xc0, !PT ;  /* 0x0000000106ff7812 */ /* 0x002fc4000786c0ff */
[----:B------:R-:W-:-:S04]  /*2bc0*/  SEL R5, RZ, 0x1, P0 ;  /* 0x00000001ff057807 */ /* 0x000fc80000000000 */
[----:B------:R-:W-:Y:S02]  /*2bd0*/  LOP3.LUT R8, R8, R5, RZ, 0x3c, !PT ;  /* 0x0000000508087212 */ /* 0x000fe400078e3cff */
[----:B--2---:R-:W-:-:S04]  /*2be0*/  SEL R0, RZ, 0x1, P1 ;  /* 0x00000001ff007807 */ /* 0x004fc80000800000 */
[----:B------:R-:W-:Y:S01]  /*2bf0*/  LOP3.LUT R9, R9, R0, RZ, 0x3c, !PT ;  /* 0x0000000009097212 */ /* 0x000fe200078e3cff */
[----:B------:R-:W-:Y:S06]  /*2c00*/  @P3 BRA `(.L_x_51) ;  /* 0xfffffffc002c3947 */ /* 0x000fec000383ffff */
[----:B------:R-:W-:Y:S01]  /*2c10*/  ULEA UR5, UR6, UR37, 0x3 ;  /* 0x0000002506057291 */ /* 0x000fe2000f8e18ff */
[----:B------:R-:W-:-:S08]  /*2c20*/  SHF.L.U32 R3, R12, 0x1f, RZ ;  /* 0x0000001f0c037819 */ /* 0x000fd000000006ff */
[----:B------:R-:W1:Y:S02]  /*2c30*/  SYNCS.PHASECHK.TRANS64 P0, [UR5+0x80], R3 ;  /* 0x00008003ff0075a7 */ /* 0x000e640008001005 */
[----:B-1----:R-:W-:Y:S05]  /*2c40*/  @P0 BRA `(.L_x_52) ;  /* 0x0000000000080947 */ /* 0x002fea0003800000 */
[----:B------:R-:W1:Y:S02]  /*2c50*/  SYNCS.PHASECHK.TRANS64.TRYWAIT P0, [UR5+0x80], R3 ;  /* 0x00008003ff0075a7 */ /* 0x000e640008001105 */
[----:B-1----:R-:W-:Y:S05]  /*2c60*/  @!P0 BRA `(.L_x_53) ;  /* 0x0000006000348947 */ /* 0x002fea0003800000 */
.L_x_52:
[----:B------:R-:W-:-:S04]  /*2c70*/  UIADD3 UR4, UPT, UPT, UR6, 0x1, URZ ;  /* 0x0000000106047890 */ /* 0x000fc8000fffe0ff */
[----:B------:R-:W-:-:S04]  /*2c80*/  UISETP.NE.AND UP0, UPT, UR4, 0x2, UPT ;  /* 0x000000020400788c */ /* 0x000fc8000bf05270 */
[----:B------:R-:W-:Y:S02]  /*2c90*/  USEL UR7, URZ, 0x1, UP0 ;  /* 0x00000001ff077887 */ /* 0x000fe40008000000 */
[----:B------:R-:W-:-:S04]  /*2ca0*/  USEL UR4, UR4, URZ, UP0 ;  /* 0x000000ff04047287 */ /* 0x000fc80008000000 */
[----:B------:R-:W-:Y:S01]  /*2cb0*/  ULEA UR4, UR4, UR37, 0x3 ;  /* 0x0000002504047291 */ /* 0x000fe2000f8e18ff */
[----:B-1----:R-:W-:-:S04]  /*2cc0*/  LOP3.LUT R3, R12, UR7, RZ, 0x3c, !PT ;  /* 0x000000070c037c12 */ /* 0x002fc8000f8e3cff */
[----:B------:R-:W-:-:S04]  /*2cd0*/  SHF.L.U32 R0, R3, 0x1f, RZ ;  /* 0x0000001f03007819 */ /* 0x000fc800000006ff */
[----:B------:R-:W1:Y:S02]  /*2ce0*/  SYNCS.PHASECHK.TRANS64 P0, [UR4+0x80], R0 ;  /* 0x00008000ff0075a7 */ /* 0x000e640008001004 */
[----:B-1----:R-:W-:Y:S05]  /*2cf0*/  @P0 EXIT ;  /* 0x000000000000094d */ /* 0x002fea0003800000 */
[----:B------:R-:W-:Y:S02]  /*2d00*/  SHF.L.U32 R3, R3, 0x1f, RZ ;  /* 0x0000001f03037819 */ /* 0x000fe400000006ff */
[----:B------:R-:W-:-:S07]  /*2d10*/  MOV R0, UR4 ;  /* 0x0000000400007c02 */ /* 0x000fce0008000f00 */
.L_x_54:
[----:B-1----:R1:W2:Y:S02]  /*2d20*/  SYNCS.PHASECHK.TRANS64.TRYWAIT P0, [R0+URZ+0x80], R3 ;  /* 0x00008003000075a7 */ /* 0x0022a400080011ff */
[----:B--2---:R-:W-:Y:S05]  /*2d30*/  @!P0 NANOSLEEP.SYNCS 0x989680 ;  /* 0x009896800000895d */ /* 0x004fea0003900000 */
[----:B------:R-:W2:Y:S02]  /*2d40*/  @!P0 SYNCS.PHASECHK.TRANS64 P0, [R0+URZ+0x80], R3 ;  /* 0x00008003000085a7 */ /* 0x000ea400080010ff */
[----:B--2---:R-:W-:Y:S05]  /*2d50*/  @P0 EXIT ;  /* 0x000000000000094d */ /* 0x004fea0003800000 */
[----:B------:R-:W-:Y:S05]  /*2d60*/  BRA `(.L_x_54) ;  /* 0xfffffffc00ec7947 */ /* 0x000fea000383ffff */
.L_x_47:
[----:B------:R-:W-:Y:S05]  /*2d70*/  BRA.U UP4, `(.L_x_55) ;  /* 0x0000001104d87547 */ /* 0x000fea000b800000 */
[----:B------:R-:W-:Y:S01]  /*2d80*/  UMOV UR6, 0x40 ;  /* 0x0000004000067882 */ /* 0x000fe20000000000 */
[----:B------:R-:W-:Y:S01]  /*2d90*/  NOP ;  /* 0x0000000000007918 */ /* 0x000fe20000000000 */
[----:B------:R-:W-:Y:S01]  /*2da0*/  ULEA UR6, UR37, UR6, 0x18 ;  /* 0x0000000625067291 */ /* 0x000fe2000f8ec0ff */
[----:B------:R-:W-:Y:S02]  /*2db0*/  UMOV UR7, 0x400 ;  /* 0x0000040000077882 */ /* 0x000fe40000000000 */
[----:B------:R-:W-:-:S06]  /*2dc0*/  ULEA UR37, UR37, UR7, 0x18 ;  /* 0x0000000725257291 */ /* 0x000fcc000f8ec0ff */
[----:B------:R-:W1:Y:S02]  /*2dd0*/  LDS.U8 R2, [UR6+0x1c] ;  /* 0x00001c06ff027984 */ /* 0x000e640008000000 */
[----:B-1----:R-:W-:-:S13]  /*2de0*/  ISETP.NE.AND P0, PT, R2, RZ, PT ;  /* 0x000000ff0200720c */ /* 0x002fda0003f05270 */
[----:B------:R-:W-:Y:S05]  /*2df0*/  @P0 BRA `(.L_x_56) ;  /* 0x0000000400080947 */ /* 0x000fea0003800000 */
[----:B------:R-:W-:Y:S02]  /*2e00*/  UISETP.NE.U32.AND UP0, UPT, UR5, 0x1, UPT ;  /* 0x000000010500788c */ /* 0x000fe4000bf05070 */
[----:B------:R-:W-:-:S07]  /*2e10*/  UIADD3 UR8, UPT, UPT, UR6, 0x8, URZ ;  /* 0x0000000806087890 */ /* 0x000fce000fffe0ff */
[----:B------:R-:W-:Y:S05]  /*2e20*/  BRA.U !UP0, `(.L_x_57) ;  /* 0x00000001089c7547 */ /* 0x000fea000b800000 */
[----:B------:R-:W-:Y:S01]  /*2e30*/  ELECT P0, URZ, PT ;  /* 0x0000000000ff782f */ /* 0x000fe20003800000 */
[----:B------:R-:W-:-:S12]  /*2e40*/  BSSY B0, `(.L_x_57) ;  /* 0x0000025000007945 */ /* 0x000fd80003800000 */
[----:B------:R-:W-:Y:S05]  /*2e50*/  @!P0 BRA `(.L_x_58) ;  /* 0x00000000008c8947 */ /* 0x000fea0003800000 */
[----:B------:R-:W-:-:S05]  /*2e60*/  UMOV UR7, 0x10 ;  /* 0x0000001000077882 */ /* 0x000fca0000000000 */
[----:B------:R-:W-:Y:S04]  /*2e70*/  DEPBAR.LE SB1, 0x36 ;  /* 0x00009d800000791a */ /* 0x000fe80000000000 */
[----:B------:R-:W1:Y:S02]  /*2e80*/  UTCATOMSWS.2CTA.FIND_AND_SET.ALIGN UP1, UR7, UR7 ;  /* 0x00000007000775e3 */ /* 0x000e640008220800 */
[----:B-1----:R-:W-:Y:S01]  /*2e90*/  MOV R11, UR7 ;  /* 0x00000007000b7c02 */ /* 0x002fe20008000f00 */
[----:B------:R-:W-:Y:S06]  /*2ea0*/  BRA.U UP1, `(.L_x_59) ;  /* 0x0000000101187547 */ /* 0x000fec000b800000 */
.L_x_60:
[----:B------:R-:W-:Y:S05]  /*2eb0*/  NANOSLEEP 0x64 ;  /* 0x000000640000795d */ /* 0x000fea0003800000 */
[----:B------:R-:W-:-:S05]  /*2ec0*/  UMOV UR7, 0x10 ;  /* 0x0000001000077882 */ /* 0x000fca0000000000 */
[----:B------:R-:W-:Y:S04]  /*2ed0*/  DEPBAR.LE SB1, 0x36 ;  /* 0x00009d800000791a */ /* 0x000fe80000000000 */
[----:B------:R-:W1:Y:S02]  /*2ee0*/  UTCATOMSWS.2CTA.FIND_AND_SET.ALIGN UP1, UR7, UR7 ;  /* 0x00000007000775e3 */ /* 0x000e640008220800 */
[----:B-1----:R-:W-:Y:S01]  /*2ef0*/  MOV R11, UR7 ;  /* 0x00000007000b7c02 */ /* 0x002fe20008000f00 */
[----:B------:R-:W-:Y:S05]  /*2f00*/  BRA.U !UP1, `(.L_x_60) ;  /* 0xfffffffd09e87547 */ /* 0x000fea000b83ffff */
.L_x_59:
[----:B------:R-:W1:Y:S01]  /*2f10*/  LDS R5, [UR6+0x10] ;  /* 0x00001006ff057984 */ /* 0x000e620008000800 */
[----:B------:R-:W-:Y:S01]  /*2f20*/  IMAD.U32 R3, RZ, RZ, UR37 ;  /* 0x00000025ff037e24 */ /* 0x000fe2000f8e00ff */
[----:B------:R-:W-:-:S03]  /*2f30*/  MOV R2, UR4 ;  /* 0x0000000400027c02 */ /* 0x000fc60008000f00 */
[----:B------:R-:W-:Y:S01]  /*2f40*/  VIADD R3, R3, 0x120 ;  /* 0x0000012003037836 */ /* 0x000fe20000000000 */
[----:B-1----:R-:W-:-:S04]  /*2f50*/  SHF.L.U32 R5, R5, 0x1f, RZ ;  /* 0x0000001f05057819 */ /* 0x002fc800000006ff */
[----:B------:R-:W1:Y:S02]  /*2f60*/  SYNCS.PHASECHK.TRANS64.TRYWAIT P0, [UR6+0x8], R5 ;  /* 0x00000805ff0075a7 */ /* 0x000e640008001106 */
[----:B-1----:R-:W-:Y:S05]  /*2f70*/  @P0 BRA `(.L_x_61) ;  /* 0x0000000000080947 */ /* 0x002fea0003800000 */
[----:B------:R-:W1:Y:S02]  /*2f80*/  SYNCS.PHASECHK.TRANS64.TRYWAIT P0, [UR6+0x8], R5 ;  /* 0x00000805ff0075a7 */ /* 0x000e640008001106 */
[----:B-1----:R-:W-:Y:S05]  /*2f90*/  @!P0 BRA `(.L_x_62) ;  /* 0x0000005c00808947 */ /* 0x002fea0003800000 */
.L_x_61:
[----:B-1----:R-:W-:Y:S01]  /*2fa0*/  HFMA2 R4, -RZ, RZ, 0, 5.9604644775390625e-08 ;  /* 0x00000001ff047431 */ /* 0x002fe200000001ff */
[----:B------:R-:W-:Y:S01]  /*2fb0*/  UPRMT UR7, UR4, 0x654, UR8 ;  /* 0x0000065404077896 */ /* 0x000fe20008000008 */
[----:B------:R-:W-:Y:S01]  /*2fc0*/  IMAD.MOV.U32 R6, RZ, RZ, 0xffff ;  /* 0x0000ffffff067424 */ /* 0x000fe200078e00ff */
[----:B------:R-:W-:Y:S01]  /*2fd0*/  PRMT R2, R2, 0x654, R3 ;  /* 0x0000065402027816 */ /* 0x000fe20000000003 */
[----:B------:R-:W-:Y:S02]  /*2fe0*/  IMAD.MOV.U32 R5, RZ, RZ, 0x4 ;  /* 0x00000004ff057424 */ /* 0x000fe400078e00ff */
[----:B------:R-:W-:Y:S01]  /*2ff0*/  IMAD.SHL.U32 R9, R11, 0x20, RZ ;  /* 0x000000200b097824 */ /* 0x000fe200078e00ff */
[----:B------:R-:W-:Y:S02]  /*3000*/  MOV R3, UR7 ;  /* 0x0000000700037c02 */ /* 0x000fe40008000f00 */
[-C--:B------:R-:W-:Y:S01]  /*3010*/  SHF.L.U32 R7, R6, R11.reuse, RZ ;  /* 0x0000000b06077219 */ /* 0x080fe200000006ff */
[----:B------:R1:W-:Y:S01]  /*3020*/  SYNCS.ARRIVE.TRANS64.RED RZ, [UR7], R5 ;  /* 0x00000005ffff79a7 */ /* 0x0003e20008000407 */
[----:B------:R-:W-:Y:S01]  /*3030*/  SHF.L.U32 R6, R4, R11, RZ ;  /* 0x0000000b04067219 */ /* 0x000fe200000006ff */
[----:B------:R1:W-:Y:S04]  /*3040*/  STS [UR37+0x120], R9 ;  /* 0x00012009ff007988 */ /* 0x0003e80008000825 */
[----:B------:R1:W-:Y:S04]  /*3050*/  STAS [R2.64], R11 ;  /* 0x0000000b02007dbd */ /* 0x0003e8000c0008ff */
[----:B------:R1:W-:Y:S04]  /*3060*/  ATOMS.OR RZ, [UR6+0x14], R7 ;  /* 0x00001407ffff798c */ /* 0x0003e8000b000006 */
[----:B------:R1:W-:Y:S04]  /*3070*/  ATOMS.OR RZ, [UR6+0x18], R6 ;  /* 0x00001806ffff798c */ /* 0x0003e8000b000006 */
[----:B------:R1:W-:Y:S02]  /*3080*/  ATOMS.XOR RZ, [UR6+0x10], R4 ;  /* 0x00001004ffff798c */ /* 0x0003e4000b800006 */
.L_x_58:
[----:B------:R-:W-:Y:S05]  /*3090*/  BSYNC B0 ;  /* 0x0000000000007941 */ /* 0x000fea0003800000 */
.L_x_57:
[----:B------:R-:W-:Y:S05]  /*30a0*/  BRA.U UP0, `(.L_x_63) ;  /* 0x00000001006c7547 */ /* 0x000fea000b800000 */
[----:B------:R-:W-:-:S03]  /*30b0*/  UMOV UR7, 0xffffffff ;  /* 0xffffffff00077882 */ /* 0x000fc60000000000 */
[----:B------:R-:W-:Y:S05]  /*30c0*/  BRA.DIV UR7, `(.L_x_64) ;  /* 0x0000005e074c7947 */ /* 0x000fea000b800000 */
[----:B------:R-:W-:-:S13]  /*30d0*/  ELECT P6, URZ, PT ;  /* 0x0000000000ff782f */ /* 0x000fda00038c0000 */
.L_x_141:
[----:B------:R-:W-:Y:S05]  /*30e0*/  @!P6 BRA `(.L_x_63) ;  /* 0x00000000005ce947 */ /* 0x000fea0003800000 */
[----:B-1----:R-:W1:Y:S02]  /*30f0*/  LDS R3, [UR6+0x10] ;  /* 0x00001006ff037984 */ /* 0x002e640008000800 */
[----:B-1----:R-:W-:-:S04]  /*3100*/  SHF.L.U32 R3, R3, 0x1f, RZ ;  /* 0x0000001f03037819 */ /* 0x002fc800000006ff */
[----:B------:R-:W1:Y:S02]  /*3110*/  SYNCS.PHASECHK.TRANS64.TRYWAIT P0, [UR6+0x8], R3 ;  /* 0x00000803ff0075a7 */ /* 0x000e640008001106 */
[----:B-1----:R-:W-:Y:S05]  /*3120*/  @P0 BRA `(.L_x_65) ;  /* 0x0000000000080947 */ /* 0x002fea0003800000 */
[----:B------:R-:W1:Y:S02]  /*3130*/  SYNCS.PHASECHK.TRANS64.TRYWAIT P0, [UR6+0x8], R3 ;  /* 0x00000803ff0075a7 */ /* 0x000e640008001106 */
[----:B-1----:R-:W-:Y:S05]  /*3140*/  @!P0 BRA `(.L_x_66) ;  /* 0x0000005c004c8947 */ /* 0x002fea0003800000 */
.L_x_65:
[----:B------:R-:W2:Y:S01]  /*3150*/  LDS R5, [UR37+0x120] ;  /* 0x00012025ff057984 */ /* 0x000ea20008000800 */
[----:B-1----:R-:W-:Y:S02]  /*3160*/  HFMA2 R2, -RZ, RZ, 0, 5.9604644775390625e-08 ;  /* 0x00000001ff027431 */ /* 0x002fe400000001ff */
[----:B------:R-:W-:Y:S01]  /*3170*/  IMAD.MOV.U32 R3, RZ, RZ, 0xffff ;  /* 0x0000ffffff037424 */ /* 0x000fe200078e00ff */
[----:B------:R-:W-:Y:S01]  /*3180*/  UPRMT UR7, UR4, 0x654, UR8 ;  /* 0x0000065404077896 */ /* 0x000fe20008000008 */
[----:B--2---:R-:W-:-:S03]  /*3190*/  IMAD.SHL.U32 R4, R5, 0x20, RZ ;  /* 0x0000002005047824 */ /* 0x004fc600078e00ff */
[-C--:B------:R-:W-:Y:S02]  /*31a0*/  SHF.L.U32 R3, R3, R5.reuse, RZ ;  /* 0x0000000503037219 */ /* 0x080fe400000006ff */
[----:B------:R-:W-:Y:S01]  /*31b0*/  SHF.L.U32 R5, R2, R5, RZ ;  /* 0x0000000502057219 */ /* 0x000fe200000006ff */
[----:B------:R2:W-:Y:S04]  /*31c0*/  STS [UR37+0x120], R4 ;  /* 0x00012004ff007988 */ /* 0x0005e80008000825 */
[----:B------:R2:W-:Y:S04]  /*31d0*/  ATOMS.OR RZ, [UR6+0x14], R3 ;  /* 0x00001403ffff798c */ /* 0x0005e8000b000006 */
[----:B------:R2:W-:Y:S01]  /*31e0*/  ATOMS.OR RZ, [UR6+0x18], R5 ;  /* 0x00001805ffff798c */ /* 0x0005e2000b000006 */
[----:B------:R-:W-:Y:S03]  /*31f0*/  SYNCS.ARRIVE.TRANS64.RED.A1T0 RZ, [UR7], RZ ;  /* 0x000000ffffff79a7 */ /* 0x000fe60008100407 */
[----:B------:R2:W-:Y:S01]  /*3200*/  ATOMS.XOR RZ, [UR6+0x10], R2 ;  /* 0x00001002ffff798c */ /* 0x0005e2000b800006 */
[----:B------:R-:W-:Y:S05]  /*3210*/  BRA `(.L_x_63) ;  /* 0x0000000000107947 */ /* 0x000fea0003800000 */
.L_x_56:
[----:B------:R-:W-:-:S05]  /*3220*/  MOV R2, 0xffffffff ;  /* 0xffffffff00027802 */ /* 0x000fca0000000f00 */
[----:B------:R1:W-:Y:S02]  /*3230*/  STS [UR37+0x120], R2 ;  /* 0x00012002ff007988 */ /* 0x0003e40008000825 */
[----:B-1----:R-:W-:Y:S02]  /*3240*/  MOV R2, 0x3260 ;  /* 0x0000326000027802 */ /* 0x002fe40000000f00 */
[----:B-----5:R-:W-:Y:S05]  /*3250*/  CALL.REL.NOINC `($__internal_1_$__cuda_sm10x_tcgen05_guardrail_trap_phase_invalid_during_alloc) ;  /* 0x0000006000947944 */ /* 0x020fea0003c00000 */
.L_x_63:
[----:B------:R-:W-:Y:S05]  /*3260*/  WARPSYNC.ALL ;  /* 0x0000000000007948 */ /* 0x000fea0003800000 */
[----:B------:R-:W3:Y:S01]  /*3270*/  S2UR UR7, SR_CgaCtaId ;  /* 0x00000000000779c3 */ /* 0x000ee20000008800 */
[----:B------:R-:W-:Y:S01]  /*3280*/  UMOV UR6, 0x400 ;  /* 0x0000040000067882 */ /* 0x000fe20000000000 */
[----:B------:R-:W-:-:S06]  /*3290*/  NOP ;  /* 0x0000000000007918 */ /* 0x000fcc0000000000 */
[----:B------:R-:W-:Y:S06]  /*32a0*/  BAR.ARV 0x6, 0xa0 ;  /* 0x0182800000007b1d */ /* 0x000fec0000002000 */
[----:B------:R-:W4:Y:S01]  /*32b0*/  LDCU UR8, c[0x0][0x38c] ;  /* 0x00007180ff0877ac */ /* 0x000f220008000800 */
[----:B------:R-:W-:Y:S01]  /*32c0*/  LOP3.LUT R0, R0, 0xffff, RZ, 0xc0, !PT ;  /* 0x0000ffff00007812 */ /* 0x000fe200078ec0ff */
[----:B-1----:R-:W-:Y:S01]  /*32d0*/  IMAD.MOV.U32 R9, RZ, RZ, 0x1 ;  /* 0x00000001ff097424 */ /* 0x002fe200078e00ff */
[----:B------:R-:W-:Y:S01]  /*32e0*/  LOP3.LUT R8, R8, 0xffff, RZ, 0xc0, !PT ;  /* 0x0000ffff08087812 */ /* 0x000fe200078ec0ff */
[----:B------:R-:W-:Y:S01]  /*32f0*/  UMOV UR19, URZ ;  /* 0x000000ff00137c82 */ /* 0x000fe20008000000 */
[----:B------:R-:W-:Y:S01]  /*3300*/  R2UR UR11, R0 ;  /* 0x00000000000b72ca */ /* 0x000fe200000e0000 */
[----:B------:R-:W-:Y:S01]  /*3310*/  UMOV UR18, URZ ;  /* 0x000000ff00127c82 */ /* 0x000fe20008000000 */
[----:B------:R-:W-:Y:S01]  /*3320*/  R2UR UR12, R8 ;  /* 0x00000000080c72ca */ /* 0x000fe200000e0000 */
[----:B------:R-:W-:Y:S01]  /*3330*/  IMAD.MOV.U32 R8, RZ, RZ, RZ ;  /* 0x000000ffff087224 */ /* 0x000fe200078e00ff */
[----:B------:R-:W-:Y:S01]  /*3340*/  UMOV UR17, URZ ;  /* 0x000000ff00117c82 */ /* 0x000fe20008000000 */
[----:B---3--:R-:W-:-:S02]  /*3350*/  ULEA UR7, UR7, UR6, 0x18 ;  /* 0x0000000607077291 */ /* 0x008fc4000f8ec0ff */
[----:B------:R-:W-:Y:S02]  /*3360*/  UISETP.NE.AND UP2, UPT, UR5, URZ, UPT ;  /* 0x000000ff0500728c */ /* 0x000fe4000bf45270 */
[----:B------:R-:W-:Y:S02]  /*3370*/  UIADD3 UR13, UPT, UPT, UR7, 0x8400, URZ ;  /* 0x00008400070d7890 */ /* 0x000fe4000fffe0ff */
[----:B------:R-:W-:Y:S02]  /*3380*/  UIADD3 UR14, UPT, UPT, UR7, 0x18400, URZ ;  /* 0x00018400070e7890 */ /* 0x000fe4000fffe0ff */
[----:B----4-:R-:W-:Y:S01]  /*3390*/  UIADD3 UR8, UPT, UPT, UR8, 0x7f, URZ ;  /* 0x0000007f08087890 */ /* 0x010fe2000fffe0ff */
[----:B--2---:R-:W1:Y:S01]  /*33a0*/  LDS R2, [UR7+0x120] ;  /* 0x00012007ff027984 */ /* 0x004e620008000800 */
[----:B------:R-:W-:Y:S02]  /*33b0*/  USHF.R.U32.HI UR13, URZ, 0x4, UR13 ;  /* 0x00000004ff0d7899 */ /* 0x000fe4000801160d */
[----:B------:R-:W-:-:S02]  /*33c0*/  USHF.R.S32.HI UR6, URZ, 0x1f, UR8 ;  /* 0x0000001fff067899 */ /* 0x000fc40008011408 */
[----:B------:R-:W-:Y:S02]  /*33d0*/  USHF.R.U32.HI UR14, URZ, 0x4, UR14 ;  /* 0x00000004ff0e7899 */ /* 0x000fe4000801160e */
[----:B------:R-:W-:Y:S02]  /*33e0*/  ULEA.HI UR6, UR6, UR8, URZ, 0x7 ;  /* 0x0000000806067291 */ /* 0x000fe4000f8f38ff */
[----:B------:R-:W-:Y:S02]  /*33f0*/  ULOP3.LUT UR13, UR13, 0x3fff, URZ, 0xc0, !UPT ;  /* 0x00003fff0d0d7892 */ /* 0x000fe4000f8ec0ff */
[----:B------:R-:W-:Y:S02]  /*3400*/  USHF.R.S32.HI UR6, URZ, 0x7, UR6 ;  /* 0x00000007ff067899 */ /* 0x000fe40008011406 */
[----:B------:R-:W-:Y:S02]  /*3410*/  ULOP3.LUT UR14, UR14, 0x3fff, URZ, 0xc0, !UPT ;  /* 0x00003fff0e0e7892 */ /* 0x000fe4000f8ec0ff */
[----:B------:R-:W-:Y:S01]  /*3420*/  UISETP.LT.AND UP0, UPT, UR6, 0x1, UPT ;  /* 0x000000010600788c */ /* 0x000fe2000bf01270 */
[----:B------:R-:W-:Y:S01]  /*3430*/  UMOV UR28, 0x0 ;  /* 0x00000000001c7882 */ /* 0x000fe20000000000 */
[----:B------:R-:W-:Y:S01]  /*3440*/  UMOV UR29, 0x10200010 ;  /* 0x10200010001d7882 */ /* 0x000fe20000000000 */
[----:B------:R-:W-:-:S02]  /*3450*/  ULOP3.LUT UR13, UR13, 0x10000, URZ, 0xfc, !UPT ;  /* 0x000100000d0d7892 */ /* 0x000fc4000f8efcff */
[----:B------:R-:W-:Y:S02]  /*3460*/  ULOP3.LUT UR14, UR14, 0x10000, URZ, 0xfc, !UPT ;  /* 0x000100000e0e7892 */ /* 0x000fe4000f8efcff */
[----:B------:R-:W-:Y:S01]  /*3470*/  USEL UR20, UR6, 0x1, !UP0 ;  /* 0x0000000106147887 */ /* 0x000fe2000c000000 */
[----:B------:R-:W-:Y:S01]  /*3480*/  UMOV UR26, 0x0 ;  /* 0x00000000001a7882 */ /* 0x000fe20000000000 */
[----:B------:R-:W-:Y:S01]  /*3490*/  UMOV UR27, 0x10200010 ;  /* 0x10200010001b7882 */ /* 0x000fe20000000000 */
[----:B------:R-:W-:Y:S01]  /*34a0*/  UMOV UR24, 0x0 ;  /* 0x0000000000187882 */ /* 0x000fe20000000000 */
[----:B------:R-:W-:Y:S01]  /*34b0*/  UMOV UR25, 0x10200010 ;  /* 0x1020001000197882 */ /* 0x000fe20000000000 */
[----:B------:R-:W-:Y:S01]  /*34c0*/  UMOV UR22, 0x0 ;  /* 0x0000000000167882 */ /* 0x000fe20000000000 */
[----:B------:R-:W-:Y:S01]  /*34d0*/  UMOV UR23, 0x10200010 ;  /* 0x1020001000177882 */ /* 0x000fe20000000000 */
[----:B-1----:R-:W-:Y:S02]  /*34e0*/  R2UR UR21, R2 ;  /* 0x00000000021572ca */ /* 0x002fe400000e0000 */
[----:B------:R-:W-:-:S13]  /*34f0*/  CS2R R2, SRZ ;  /* 0x0000000000027805 */ /* 0x000fda000001ff00 */
.L_x_74:
[C---:B------:R-:W-:Y:S02]  /*3500*/  LEA R0, R8.reuse, UR7, 0x3 ;  /* 0x0000000708007c11 */ /* 0x040fe4000f8e18ff */
[----:B------:R-:W-:Y:S02]  /*3510*/  SHF.L.U32 R5, R3, 0x1f, RZ ;  /* 0x0000001f03057819 */ /* 0x000fe400000006ff */
[----:B------:R-:W-:Y:S02]  /*3520*/  LEA R4, R8, UR7, 0x4 ;  /* 0x0000000708047c11 */ /* 0x000fe4000f8e20ff */
[----:B------:R-:W1:Y:S02]  /*3530*/  SYNCS.PHASECHK.TRANS64.TRYWAIT P0, [R0+URZ+0x70], R5 ;  /* 0x00007005000075a7 */ /* 0x000e6400080011ff */
[----:B-1-34-:R-:W-:Y:S05]  /*3540*/  @!P0 BRA `(.L_x_67) ;  /* 0x0000005800648947 */ /* 0x01afea0003800000 */
.L_x_142:
[----:B-1----:R-:W1:Y:S01]  /*3550*/  LDS.128 R4, [R4+0x100] ;  /* 0x0001000004047984 */ /* 0x002e620000000c00 */
[----:B------:R-:W-:Y:S02]  /*3560*/  VIADD R0, R0, 0x80 ;  /* 0x0000008000007836 */ /* 0x000fe40000000000 */
[----:B------:R-:W-:Y:S01]  /*3570*/  VIADD R8, R8, 0x1 ;  /* 0x0000000108087836 */ /* 0x000fe20000000000 */
[----:B------:R-:W-:Y:S01]  /*3580*/  @!PT LDS RZ, [RZ] ;  /* 0x00000000fffff984 */ /* 0x000fe20000000800 */
[----:B------:R-:W-:Y:S01]  /*3590*/  @!PT LDS RZ, [RZ] ;  /* 0x00000000fffff984 */ /* 0x000fe20000000800 */
[----:B------:R-:W-:Y:S01]  /*35a0*/  @!PT LDS RZ, [RZ] ;  /* 0x00000000fffff984 */ /* 0x000fe20000000800 */
[----:B------:R-:W-:Y:S01]  /*35b0*/  @!PT LDS RZ, [RZ] ;  /* 0x00000000fffff984 */ /* 0x000fe20000000800 */
[----:B------:R2:W-:Y:S06]  /*35c0*/  MEMBAR.ALL.CTA ;  /* 0x0000000000007992 */ /* 0x0005ec0000008000 */
[----:B--2---:R-:W2:Y:S01]  /*35d0*/  FENCE.VIEW.ASYNC.S ;  /* 0x00000000000073c6 */ /* 0x004ea20000000000 */
[----:B------:R-:W-:-:S04]  /*35e0*/  PRMT R0, RZ, 0x654, R0 ;  /* 0x00000654ff007816 */ /* 0x000fc80000000000 */
[----:B--2---:R2:W-:Y:S01]  /*35f0*/  SYNCS.ARRIVE.TRANS64.RED.A1T0 RZ, [R0+URZ], RZ ;  /* 0x000000ff00ff79a7 */ /* 0x0045e200081004ff */
[----:B-1----:R-:W-:Y:S01]  /*3600*/  LOP3.LUT P1, RZ, R6, 0x1, RZ, 0xc0, !PT ;  /* 0x0000000106ff7812 */ /* 0x002fe2000782c0ff */
[----:B--2---:R-:W-:-:S12]  /*3610*/  BRA.U UP2, `(.L_x_68) ;  /* 0x0000000502087547 */ /* 0x004fd8000b800000 */
[----:B------:R-:W1:Y:S01]  /*3620*/  LDCU UR8, c[0x0][0x38c] ;  /* 0x00007180ff0877ac */ /* 0x000e620008000800 */
[----:B------:R-:W-:Y:S02]  /*3630*/  PLOP3.LUT P2, PT, PT, PT, PT, 0x80, 0x8 ;  /* 0x000000000008781c */ /* 0x000fe40003f4f070 */
[----:B------:R-:W-:Y:S01]  /*3640*/  SHF.L.U32 R5, R9, 0x1f, RZ ;  /* 0x0000001f09057819 */ /* 0x000fe200000006ff */
[----:B------:R-:W-:Y:S02]  /*3650*/  ULEA UR9, UR19, UR7, 0x3 ;  /* 0x0000000713097291 */ /* 0x000fe4000f8e18ff */
[----:B------:R-:W-:Y:S02]  /*3660*/  ULEA UR10, UR19, UR21, 0x7 ;  /* 0x00000015130a7291 */ /* 0x000fe4000f8e38ff */
[----:B-1----:R-:W-:-:S06]  /*3670*/  UISETP.GE.AND UP0, UPT, UR8, 0x1, UPT ;  /* 0x000000010800788c */ /* 0x002fcc000bf06270 */
[----:B------:R-:W-:-:S05]  /*3680*/  PLOP3.LUT P0, PT, PT, PT, UP0, 0x80, 0x8 ;  /* 0x000000000008781c */ /* 0x000fca0003f0f008 */
[----:B------:R-:W-:-:S08]  /*3690*/  @UP0 ULEA UR8, UR18, UR7, 0x3 ;  /* 0x0000000712080291 */ /* 0x000fd0000f8e18ff */
[----:B------:R-:W-:-:S04]  /*36a0*/  @P0 SHF.L.U32 R0, R2, 0x1f, RZ ;  /* 0x0000001f02000819 */ /* 0x000fc800000006ff */
[----:B------:R1:W2:Y:S01]  /*36b0*/  @P0 SYNCS.PHASECHK.TRANS64.TRYWAIT P2, [UR8], R0 ;  /* 0x00000000ff0005a7 */ /* 0x0002a20008041108 */
[----:B------:R-:W3:Y:S02]  /*36c0*/  SYNCS.PHASECHK.TRANS64.TRYWAIT P0, [UR9+0xb0], R5 ;  /* 0x0000b005ff0075a7 */ /* 0x000ee40008001109 */
[----:B-123--:R-:W-:Y:S05]  /*36d0*/  @!P0 BRA `(.L_x_69) ;  /* 0x0000005800148947 */ /* 0x00efea0003800000 */
.L_x_144:
[----:B------:R-:W-:Y:S01]  /*36e0*/  UMOV UR16, UR17 ;  /* 0x0000001100107c82 */ /* 0x000fe20008000000 */
[----:B------:R-:W-:Y:S05]  /*36f0*/  BRA.U !UP0, `(.L_x_70) ;  /* 0x0000000108c07547 */ /* 0x000fea000b800000 */
[----:B------:R-:W-:Y:S02]  /*3700*/  UIADD3 UR16, UPT, UPT, UR20, UR17, URZ ;  /* 0x0000001114107290 */ /* 0x000fe4000fffe0ff */
[----:B------:R-:W-:Y:S01]  /*3710*/  UPLOP3.LUT UP3, UPT, UPT, UPT, UPT, 0x40, 0x4 ;  /* 0x000000000004789c */ /* 0x000fe20003f6e870 */
[----:B------:R-:W-:Y:S01]  /*3720*/  UMOV UR15, UR6 ;  /* 0x00000006000f7c82 */ /* 0x000fe20008000000 */
[----:B------:R-:W-:-:S09]  /*3730*/  UMOV UR46, UR18 ;  /* 0x00000012002e7c82 */ /* 0x000fd20008000000 */
.L_x_73:
[----:B--2---:R-:W-:Y:S01]  /*3740*/  ULEA UR8, UR46, UR7, 0x3 ;  /* 0x000000072e087291 */ /* 0x004fe2000f8e18ff */
[----:B---3--:R-:W-:Y:S11]  /*3750*/  @P2 BRA `(.L_x_71) ;  /* 0x00000000000c2947 */ /* 0x008ff60003800000 */
[----:B-1----:R-:W-:Y:S04]  /*3760*/  SHF.L.U32 R5, R2, 0x1f, RZ ;  /* 0x0000001f02057819 */ /* 0x002fe800000006ff */
[----:B------:R-:W1:Y:S02]  /*3770*/  SYNCS.PHASECHK.TRANS64.TRYWAIT P0, [UR8], R5 ;  /* 0x00000005ff0075a7 */ /* 0x000e640008001108 */
[----:B-1----:R-:W-:Y:S05]  /*3780*/  @!P0 BRA `(.L_x_72) ;  /* 0x0000005800008947 */ /* 0x002fea0003800000 */
.L_x_71:
[----:B------:R-:W-:Y:S01]  /*3790*/  UISETP.NE.AND UP0, UPT, UR15, 0x1, UPT ;  /* 0x000000010f00788c */ /* 0x000fe2000bf05270 */
[----:B------:R-:W-:Y:S01]  /*37a0*/  PLOP3.LUT P2, PT, PT, PT, PT, 0x80, 0x8 ;  /* 0x000000000008781c */ /* 0x000fe20003f4f070 */
[----:B------:R-:W-:Y:S02]  /*37b0*/  UIADD3 UR18, UPT, UPT, UR46, 0x1, URZ ;  /* 0x000000012e127890 */ /* 0x000fe4000fffe0ff */
[----:B------:R-:W-:Y:S02]  /*37c0*/  ULEA UR32, UR46, UR14, 0x9 ;  /* 0x0000000e2e207291 */ /* 0x000fe4000f8e48ff */
[----:B------:R-:W-:Y:S01]  /*37d0*/  UISETP.NE.AND UP1, UPT, UR18, 0x4, UPT ;  /* 0x000000041200788c */ /* 0x000fe2000bf25270 */
[----:B------:R-:W-:Y:S01]  /*37e0*/  PLOP3.LUT P0, PT, PT, PT, UP0, 0x80, 0x8 ;  /* 0x000000000008781c */ /* 0x000fe20003f0f008 */
[----:B------:R-:W-:Y:S02]  /*37f0*/  UIADD3 UR44, UPT, UPT, UR32, 0x2, URZ ;  /* 0x00000002202c7890 */ /* 0x000fe4000fffe0ff */
[----:B------:R-:W-:Y:S02]  /*3800*/  USEL UR31, URZ, 0x1, UP1 ;  /* 0x00000001ff1f7887 */ /* 0x000fe40008800000 */
[----:B------:R-:W-:Y:S02]  /*3810*/  USEL UR18, UR18, URZ, UP1 ;  /* 0x000000ff12127287 */ /* 0x000fe40008800000 */
[----:B------:R-:W-:Y:S02]  /*3820*/  UIADD3 UR40, UPT, UPT, UR32, 0x4, URZ ;  /* 0x0000000420287890 */ /* 0x000fe4000fffe0ff */
[----:B------:R-:W-:Y:S01]  /*3830*/  @UP0 ULEA UR30, UR18, UR7, 0x3 ;  /* 0x00000007121e0291 */ /* 0x000fe2000f8e18ff */
[----:B------:R-:W-:Y:S01]  /*3840*/  LOP3.LUT R2, R2, UR31, RZ, 0x3c, !PT ;  /* 0x0000001f02027c12 */ /* 0x000fe2000f8e3cff */
[----:B------:R-:W-:Y:S02]  /*3850*/  UIADD3 UR36, UPT, UPT, UR32, 0x6, URZ ;  /* 0x0000000620247890 */ /* 0x000fe4000fffe0ff */
[----:B------:R-:W-:Y:S01]  /*3860*/  UIADD3 UR8, UPT, UPT, UR8, 0x20, URZ ;  /* 0x0000002008087890 */ /* 0x000fe2000fffe0ff */
[----:B-1----:R-:W-:Y:S01]  /*3870*/  @P0 SHF.L.U32 R0, R2, 0x1f, RZ ;  /* 0x0000001f02000819 */ /* 0x002fe200000006ff */
[----:B------:R-:W-:Y:S02]  /*3880*/  UIADD3 UR17, UPT, UPT, UR17, 0x1, URZ ;  /* 0x0000000111117890 */ /* 0x000fe4000fffe0ff */
[----:B------:R-:W-:Y:S01]  /*3890*/  UIADD3 UR15, UPT, UPT, UR15, -0x1, URZ ;  /* 0xffffffff0f0f7890 */ /* 0x000fe2000fffe0ff */
[----:B------:R2:W3:Y:S01]  /*38a0*/  @P0 SYNCS.PHASECHK.TRANS64.TRYWAIT P2, [UR30], R0 ;  /* 0x00000000ff0005a7 */ /* 0x0004e2000804111e */
[----:B------:R-:W-:Y:S02]  /*38b0*/  ULEA UR30, UR46, UR13, 0xa ;  /* 0x0000000d2e1e7291 */ /* 0x000fe4000f8e50ff */
[----:B------:R-:W-:Y:S02]  /*38c0*/  UISETP.NE.AND UP0, UPT, UR17, UR16, UPT ;  /* 0x000000101100728c */ /* 0x000fe4000bf05270 */
[----:B------:R-:W-:Y:S02]  /*38d0*/  UIADD3 UR42, UPT, UPT, UR30, 0x2, URZ ;  /* 0x000000021e2a7890 */ /* 0x000fe4000fffe0ff */
[----:B------:R-:W-:Y:S02]  /*38e0*/  UIADD3 UR38, UPT, UPT, UR30, 0x4, URZ ;  /* 0x000000041e267890 */ /* 0x000fe4000fffe0ff */
[----:B------:R-:W-:Y:S01]  /*38f0*/  UIADD3 UR34, UPT, UPT, UR30, 0x6, URZ ;  /* 0x000000061e227890 */ /* 0x000fe2000fffe0ff */
[----:B------:R-:W-:Y:S01]  /*3900*/  UMOV UR33, 0x40004040 ;  /* 0x4000404000217882 */ /* 0x000fe20000000000 */
[----:B------:R-:W-:Y:S01]  /*3910*/  UMOV UR31, 0x40004040 ;  /* 0x40004040001f7882 */ /* 0x000fe20000000000 */
[----:B------:R-:W-:Y:S01]  /*3920*/  UMOV UR45, 0x40004040 ;  /* 0x40004040002d7882 */ /* 0x000fe20000000000 */
[----:B------:R2:W-:Y:S01]  /*3930*/  UTCQMMA.2CTA gdesc[UR30], gdesc[UR32], tmem[UR10], tmem[UR28], idesc[UR29], UP3 ;  /* 0x00ff1c201e0075ea */ /* 0x0005e20009a0030a */
[----:B------:R-:W-:Y:S01]  /*3940*/  UPLOP3.LUT UP3, UPT, UPT, UPT, UPT, 0x80, 0x8 ;  /* 0x000000000008789c */ /* 0x000fe20003f6f070 */
[----:B------:R-:W-:Y:S01]  /*3950*/  UMOV UR43, 0x40004040 ;  /* 0x40004040002b7882 */ /* 0x000fe20000000000 */
[----:B------:R-:W-:Y:S01]  /*3960*/  UMOV UR41, 0x40004040 ;  /* 0x4000404000297882 */ /* 0x000fe20000000000 */
[----:B------:R2:W-:Y:S01]  /*3970*/  UTCQMMA.2CTA gdesc[UR42], gdesc[UR44], tmem[UR10], tmem[UR26], idesc[UR27], UPT ;  /* 0x00ff1a2c2a0075ea */ /* 0x0005e2000ba0030a */
[----:B------:R-:W-:Y:S01]  /*3980*/  UMOV UR39, 0x40004040 ;  /* 0x4000404000277882 */ /* 0x000fe20000000000 */
[----:B------:R-:W-:Y:S01]  /*3990*/  UMOV UR37, 0x40004040 ;  /* 0x4000404000257882 */ /* 0x000fe20000000000 */
[----:B------:R-:W-:Y:S01]  /*39a0*/  UMOV UR35, 0x40004040 ;  /* 0x4000404000237882 */ /* 0x000fe20000000000 */
[----:B------:R2:W-:Y:S01]  /*39b0*/  UTCQMMA.2CTA gdesc[UR38], gdesc[UR40], tmem[UR10], tmem[UR24], idesc[UR25], UPT ;  /* 0x00ff1828260075ea */ /* 0x0005e2000ba0030a */
[----:B------:R2:W-:Y:S01]  /*39c0*/  UTCQMMA.2CTA gdesc[UR34], gdesc[UR36], tmem[UR10], tmem[UR22], idesc[UR23], UPT ;  /* 0x00ff1624220075ea */ /* 0x0005e2000ba0030a */
[----:B------:R2:W-:Y:S01]  /*39d0*/  UTCBAR.2CTA.MULTICAST [UR8], URZ, UR12 ;  /* 0x000000ff080073e9 */ /* 0x0005e2000820080c */
[----:B------:R-:W-:Y:S01]  /*39e0*/  UMOV UR46, UR18 ;  /* 0x00000012002e7c82 */ /* 0x000fe20008000000 */
[----:B------:R-:W-:Y:S05]  /*39f0*/  BRA.U UP0, `(.L_x_73) ;  /* 0xfffffffd00507547 */ /* 0x000fea000b83ffff */
.L_x_70:
[----:B------:R-:W-:Y:S01]  /*3a00*/  UIADD3 UR9, UPT, UPT, UR9, 0x90, URZ ;  /* 0x0000009009097890 */ /* 0x000fe2000fffe0ff */
[----:B------:R-:W-:-:S08]  /*3a10*/  UMOV UR17, UR16 ;  /* 0x0000001000117c82 */ /* 0x000fd00008000000 */
[----:B------:R4:W-:Y:S01]  /*3a20*/  UTCBAR.2CTA.MULTICAST [UR9], URZ, UR11 ;  /* 0x000000ff090073e9 */ /* 0x0009e2000820080b */
[----:B------:R-:W-:Y:S02]  /*3a30*/  NOP ;  /* 0x0000000000007918 */ /* 0x000fe40000000000 */
.L_x_68:
[----:B------:R-:W-:Y:S01]  /*3a40*/  UIADD3 UR19, UPT, UPT, UR19, 0x1, URZ ;  /* 0x0000000113137890 */ /* 0x000fe2000fffe0ff */
[----:B------:R-:W-:-:S03]  /*3a50*/  ISETP.NE.AND P0, PT, R8, 0x2, PT ;  /* 0x000000020800780c */ /* 0x000fc60003f05270 */
[----:B------:R-:W-:Y:S01]  /*3a60*/  UISETP.NE.AND UP0, UPT, UR19, 0x4, UPT ;  /* 0x000000041300788c */ /* 0x000fe2000bf05270 */
[----:B-12---:R-:W-:Y:S02]  /*3a70*/  SEL R0, RZ, 0x1, P0 ;  /* 0x00000001ff007807 */ /* 0x006fe40000000000 */
[----:B------:R-:W-:Y:S01]  /*3a80*/  SEL R8, R8, RZ, P0 ;  /* 0x000000ff08087207 */ /* 0x000fe20000000000 */
[----:B------:R-:W-:Y:S01]  /*3a90*/  USEL UR8, URZ, 0x1, UP0 ;  /* 0x00000001ff087887 */ /* 0x000fe20008000000 */
[----:B------:R-:W-:Y:S01]  /*3aa0*/  LOP3.LUT R3, R3, R0, RZ, 0x3c, !PT ;  /* 0x0000000003037212 */ /* 0x000fe200078e3cff */
[----:B------:R-:W-:-:S04]  /*3ab0*/  USEL UR19, UR19, URZ, UP0 ;  /* 0x000000ff13137287 */ /* 0x000fc80008000000 */
[----:B------:R-:W-:Y:S01]  /*3ac0*/  LOP3.LUT R9, R9, UR8, RZ, 0x3c, !PT ;  /* 0x0000000809097c12 */ /* 0x000fe2000f8e3cff */
[----:B------:R-:W-:Y:S07]  /*3ad0*/  @P1 BRA `(.L_x_74) ;  /* 0xfffffff800881947 */ /* 0x000fee000383ffff */
[----:B------:R-:W1:Y:S01]  /*3ae0*/  S2UR UR6, SR_CgaCtaId ;  /* 0x00000000000679c3 */ /* 0x000e620000008800 */
[----:B------:R-:W-:Y:S01]  /*3af0*/  ELECT P0, URZ, PT ;  /* 0x0000000000ff782f */ /* 0x000fe20003800000 */
[----:B------:R-:W-:Y:S01]  /*3b00*/  HFMA2 R0, -RZ, RZ, 0, 5.9604644775390625e-08 ;  /* 0x00000001ff007431 */ /* 0x000fe200000001ff */
[----:B------:R-:W-:-:S05]  /*3b10*/  UMOV UR8, 0x40 ;  /* 0x0000004000087882 */ /* 0x000fca0000000000 */
[----:B------:R-:W-:Y:S01]  /*3b20*/  UVIRTCOUNT.DEALLOC.SMPOOL 0x80 ;  /* 0x000000800000784c */ /* 0x000fe20000000000 */
[----:B------:R-:W-:Y:S02]  /*3b30*/  UISETP.NE.AND UP0, UPT, UR5, URZ, UPT ;  /* 0x000000ff0500728c */ /* 0x000fe4000bf05270 */
[----:B-1----:R-:W-:-:S09]  /*3b40*/  ULEA UR6, UR6, UR8, 0x18 ;  /* 0x0000000806067291 */ /* 0x002fd2000f8ec0ff */
[----:B------:R1:W-:Y:S01]  /*3b50*/  @P0 STS.U8 [UR6+0x1c], R0 ;  /* 0x00001c00ff000988 */ /* 0x0003e20008000006 */
[----:B------:R-:W-:Y:S05]  /*3b60*/  BRA.U UP0, `(.L_x_75) ;  /* 0x0000000100a07547 */ /* 0x000fea000b800000 */
[----:B------:R-:W-:Y:S01]  /*3b70*/  UIADD3 UR5, UPT, UPT, UR7, 0xb0, URZ ;  /* 0x000000b007057890 */ /* 0x000fe2000fffe0ff */
[----:B------:R-:W-:-:S03]  /*3b80*/  SHF.L.U32 R3, R9, 0x1f, RZ ;  /* 0x0000001f09037819 */ /* 0x000fc600000006ff */
[----:B------:R-:W-:-:S09]  /*3b90*/  ULEA UR8, UR19, UR5, 0x3 ;  /* 0x0000000513087291 */ /* 0x000fd2000f8e18ff */
[----:B------:R-:W2:Y:S02]  /*3ba0*/  SYNCS.PHASECHK.TRANS64.TRYWAIT P0, [UR8], R3 ;  /* 0x00000003ff0075a7 */ /* 0x000ea40008001108 */
[----:B--2---:R-:W-:Y:S05]  /*3bb0*/  @!P0 BRA `(.L_x_76) ;  /* 0x00000054000c8947 */ /* 0x004fea0003800000 */
.L_x_147:
[----:B----4-:R-:W-:-:S04]  /*3bc0*/  UIADD3 UR9, UPT, UPT, UR19, 0x1, URZ ;  /* 0x0000000113097890 */ /* 0x010fc8000fffe0ff */
        /* <DEDUP_REMOVED lines=8> */
.L_x_149:
        /* <DEDUP_REMOVED lines=9> */
.L_x_151:
[----:B------:R-:W-:-:S04]  /*3ce0*/  UIADD3 UR9, UPT, UPT, UR9, 0x1, URZ ;  /* 0x0000000109097890 */ /* 0x000fc8000fffe0ff */
[----:B------:R-:W-:-:S04]  /*3cf0*/  UISETP.NE.AND UP1, UPT, UR9, 0x4, UPT ;  /* 0x000000040900788c */ /* 0x000fc8000bf25270 */
[----:B------:R-:W-:Y:S02]  /*3d00*/  USEL UR8, URZ, 0x1, UP1 ;  /* 0x00000001ff087887 */ /* 0x000fe40008800000 */
[----:B------:R-:W-:-:S04]  /*3d10*/  USEL UR9, UR9, URZ, UP1 ;  /* 0x000000ff09097287 */ /* 0x000fc80008800000 */
[----:B------:R-:W-:Y:S01]  /*3d20*/  ULEA UR9, UR9, UR5, 0x3 ;  /* 0x0000000509097291 */ /* 0x000fe2000f8e18ff */
[----:B-1----:R-:W-:-:S04]  /*3d30*/  LOP3.LUT R3, R2, UR8, RZ, 0x3c, !PT ;  /* 0x0000000802037c12 */ /* 0x002fc8000f8e3cff */
[----:B------:R-:W-:Y:S01]  /*3d40*/  SHF.L.U32 R3, R3, 0x1f, RZ ;  /* 0x0000001f03037819 */ /* 0x000fe200000006ff */
[----:B------:R-:W-:-:S04]  /*3d50*/  IMAD.U32 R0, RZ, RZ, UR9 ;  /* 0x00000009ff007e24 */ /* 0x000fc8000f8e00ff */
[----:B------:R1:W2:Y:S03]  /*3d60*/  SYNCS.PHASECHK.TRANS64.TRYWAIT P0, [R0+URZ], R3 ;  /* 0x00000003000075a7 */ /* 0x0002a600080011ff */
[----:B--2---:R-:W-:Y:S05]  /*3d70*/  @!P0 NANOSLEEP.SYNCS 0x989680 ;  /* 0x009896800000895d */ /* 0x004fea0003900000 */
[----:B------:R-:W2:Y:S02]  /*3d80*/  @!P0 SYNCS.PHASECHK.TRANS64 P0, [R0+URZ], R3 ;  /* 0x00000003000085a7 */ /* 0x000ea400080010ff */
[----:B--2---:R-:W-:Y:S05]  /*3d90*/  @P0 BRA `(.L_x_79) ;  /* 0x0000000000200947 */ /* 0x004fea0003800000 */
.L_x_80:
[----:B--2---:R2:W4:Y:S02]  /*3da0*/  SYNCS.PHASECHK.TRANS64.TRYWAIT P0, [R0+URZ], R3 ;  /* 0x00000003000075a7 */ /* 0x00452400080011ff */
[----:B----4-:R-:W-:Y:S05]  /*3db0*/  @!P0 NANOSLEEP.SYNCS 0x989680 ;  /* 0x009896800000895d */ /* 0x010fea0003900000 */
[----:B------:R-:W4:Y:S02]  /*3dc0*/  @!P0 SYNCS.PHASECHK.TRANS64 P0, [R0+URZ], R3 ;  /* 0x00000003000085a7 */ /* 0x000f2400080010ff */
[----:B----4-:R-:W-:Y:S05]  /*3dd0*/  @!P0 BRA `(.L_x_80) ;  /* 0xfffffffc00f08947 */ /* 0x010fea000383ffff */
[----:B------:R-:W-:Y:S05]  /*3de0*/  BRA `(.L_x_79) ;  /* 0x00000000000c7947 */ /* 0x000fea0003800000 */
.L_x_75:
[----:B------:R-:W-:-:S04]  /*3df0*/  UIADD3 UR5, UPT, UPT, UR7, 0xf0, URZ ;  /* 0x000000f007057890 */ /* 0x000fc8000fffe0ff */
[----:B------:R-:W-:-:S09]  /*3e00*/  UPRMT UR5, UR4, 0x654, UR5 ;  /* 0x0000065404057896 */ /* 0x000fd20008000005 */
[----:B------:R-:W-:Y:S03]  /*3e10*/  SYNCS.ARRIVE.TRANS64.RED.A1T0 RZ, [UR5], RZ ;  /* 0x000000ffffff79a7 */ /* 0x000fe60008100405 */
.L_x_79:
[----:B-12---:R-:W-:Y:S01]  /*3e20*/  SHF.L.U32 R3, RZ, 0x1f, RZ ;  /* 0x0000001fff037819 */ /* 0x006fe200000006ff */
[----:B------:R-:W-:Y:S01]  /*3e30*/  UIADD3 UR5, UPT, UPT, UR7, 0xf0, URZ ;  /* 0x000000f007057890 */ /* 0x000fe2000fffe0ff */
[----:B------:R-:W-:Y:S02]  /*3e40*/  PLOP3.LUT P0, PT, PT, PT, UP0, 0x80, 0x8 ;  /* 0x000000000008781c */ /* 0x000fe40003f0f008 */
[----:B------:R-:W1:Y:S02]  /*3e50*/  SYNCS.PHASECHK.TRANS64.TRYWAIT P1, [UR7+0xf0], R3 ;  /* 0x0000f003ff0075a7 */ /* 0x000e640008021107 */
[----:B-1----:R-:W-:Y:S09]  /*3e60*/  @!P1 BRA `(.L_x_81) ;  /* 0x0000005000a89947 */ /* 0x002ff20003800000 */
.L_x_153:
[----:B------:R-:W-:Y:S01]  /*3e70*/  @!UP0 UPRMT UR5, UR4, 0x654, UR5 ;  /* 0x0000065404058896 */ /* 0x000fe20008000005 */
[----:B------:R-:W-:Y:S02]  /*3e80*/  UMOV UR8, 0xffff ;  /* 0x0000ffff00087882 */ /* 0x000fe40000000000 */
[----:B------:R-:W-:-:S06]  /*3e90*/  UMOV UR4, 0x1 ;  /* 0x0000000100047882 */ /* 0x000fcc0000000000 */
[----:B------:R-:W-:Y:S01]  /*3ea0*/  @!P0 SYNCS.ARRIVE.TRANS64.RED.A1T0 RZ, [UR5], RZ ;  /* 0x000000ffffff89a7 */ /* 0x000fe20008100405 */
[----:B------:R-:W-:Y:S01]  /*3eb0*/  NOP ;  /* 0x0000000000007918 */ /* 0x000fe20000000000 */
[----:B-1----:R-:W1:Y:S01]  /*3ec0*/  LDS R0, [UR6+0x14] ;  /* 0x00001406ff007984 */ /* 0x002e620008000800 */
[----:B------:R-:W-:-:S04]  /*3ed0*/  ULOP3.LUT UR5, UR21, 0xffff, URZ, 0xc0, !UPT ;  /* 0x0000ffff15057892 */ /* 0x000fc8000f8ec0ff */
[----:B------:R-:W-:-:S04]  /*3ee0*/  USHF.R.U32.HI UR5, URZ, 0x5, UR5 ;  /* 0x00000005ff057899 */ /* 0x000fc80008011605 */
[----:B------:R-:W-:Y:S02]  /*3ef0*/  USHF.L.U32 UR8, UR8, UR5, URZ ;  /* 0x0000000508087299 */ /* 0x000fe400080006ff */
[----:B------:R-:W-:-:S04]  /*3f00*/  USHF.L.U32 UR4, UR4, UR5, URZ ;  /* 0x0000000504047299 */ /* 0x000fc800080006ff */
[----:B-1----:R-:W-:-:S04]  /*3f10*/  LOP3.LUT R0, R0, UR8, RZ, 0xc0, !PT ;  /* 0x0000000800007c12 */ /* 0x002fc8000f8ec0ff */
[----:B------:R-:W-:-:S13]  /*3f20*/  ISETP.NE.AND P0, PT, R0, UR8, PT ;  /* 0x0000000800007c0c */ /* 0x000fda000bf05270 */
[----:B------:R-:W-:Y:S05]  /*3f30*/  @P0 BRA `(.L_x_82) ;  /* 0x0000000000580947 */ /* 0x000fea0003800000 */
[----:B------:R-:W1:Y:S02]  /*3f40*/  LDS R0, [UR6+0x18] ;  /* 0x00001806ff007984 */ /* 0x000e640008000800 */
[----:B-1----:R-:W-:-:S04]  /*3f50*/  LOP3.LUT R0, R0, UR4, RZ, 0xc0, !PT ;  /* 0x0000000400007c12 */ /* 0x002fc8000f8ec0ff */
[----:B------:R-:W-:-:S13]  /*3f60*/  ISETP.NE.AND P0, PT, R0, UR4, PT ;  /* 0x0000000400007c0c */ /* 0x000fda000bf05270 */
[----:B------:R-:W-:Y:S05]  /*3f70*/  @P0 BRA `(.L_x_83) ;  /* 0x00000000003c0947 */ /* 0x000fea0003800000 */
[----:B------:R-:W1:Y:S01]  /*3f80*/  S2R R2, SR_LANEID ;  /* 0x0000000000027919 */ /* 0x000e620000000000 */
[----:B------:R-:W-:Y:S01]  /*3f90*/  ULOP3.LUT UR8, URZ, UR8, URZ, 0x33, !UPT ;  /* 0x00000008ff087292 */ /* 0x000fe2000f8e33ff */
[----:B------:R-:W-:Y:S01]  /*3fa0*/  LOP3.LUT R4, RZ, UR4, RZ, 0x33, !PT ;  /* 0x00000004ff047c12 */ /* 0x000fe2000f8e33ff */
[----:B------:R-:W-:Y:S02]  /*3fb0*/  VOTEU.ANY UR7, UPT, PT ;  /* 0x0000000000077886 */ /* 0x000fe400038e0100 */
[----:B------:R-:W-:Y:S01]  /*3fc0*/  UFLO.U32 UR7, UR7 ;  /* 0x00000007000772bd */ /* 0x000fe200080e0000 */
[----:B------:R-:W2:Y:S01]  /*3fd0*/  REDUX UR4, R4 ;  /* 0x00000000040473c4 */ /* 0x000ea20000000000 */
[----:B------:R-:W-:-:S06]  /*3fe0*/  IMAD.U32 R0, RZ, RZ, UR8 ;  /* 0x00000008ff007e24 */ /* 0x000fcc000f8e00ff */
[----:B------:R1:W-:Y:S01]  /*3ff0*/  UTCATOMSWS.AND URZ, UR8 ;  /* 0x0000000800ff79e3 */ /* 0x0003e20008000000 */
[----:B------:R-:W3:Y:S01]  /*4000*/  REDUX UR5, R0 ;  /* 0x00000000000573c4 */ /* 0x000ee20000000000 */
[----:B-1----:R-:W-:Y:S01]  /*4010*/  ISETP.EQ.U32.AND P0, PT, R2, UR7, PT ;  /* 0x0000000702007c0c */ /* 0x002fe2000bf02070 */
[----:B--2---:R-:W-:Y:S01]  /*4020*/  IMAD.U32 R2, RZ, RZ, UR4 ;  /* 0x00000004ff027e24 */ /* 0x004fe2000f8e00ff */
[----:B---3--:R-:W-:-:S11]  /*4030*/  MOV R3, UR5 ;  /* 0x0000000500037c02 */ /* 0x008fd60008000f00 */
[----:B------:R1:W-:Y:S04]  /*4040*/  @P0 ATOMS.AND RZ, [UR6+0x14], R3 ;  /* 0x00001403ffff098c */ /* 0x0003e8000a800006 */
[----:B------:R1:W-:Y:S01]  /*4050*/  @P0 ATOMS.AND RZ, [UR6+0x18], R2 ;  /* 0x00001802ffff098c */ /* 0x0003e2000a800006 */
[----:B------:R-:W-:Y:S05]  /*4060*/  BRA `(.L_x_84) ;  /* 0x0000000000147947 */ /* 0x000fea0003800000 */
.L_x_83:
[----:B------:R-:W-:Y:S02]  /*4070*/  MOV R2, 0x4090 ;  /* 0x0000409000027802 */ /* 0x000fe40000000f00 */
[----:B---345:R-:W-:Y:S05]  /*4080*/  CALL.REL.NOINC `($__internal_0_$__cuda_sm10x_tcgen05_guardrail_trap_col_being_dealloced_not_returned_by_alloc) ;  /* 0x0000005000fc7944 */ /* 0x038fea0003c00000 */
[----:B------:R-:W-:Y:S05]  /*4090*/  BRA `(.L_x_84) ;  /* 0x0000000000087947 */ /* 0x000fea0003800000 */
.L_x_82:
[----:B------:R-:W-:Y:S02]  /*40a0*/  MOV R2, 0x40c0 ;  /* 0x000040c000027802 */ /* 0x000fe40000000f00 */
[----:B---345:R-:W-:Y:S05]  /*40b0*/  CALL.REL.NOINC `($__internal_2_$__cuda_sm10x_tcgen05_guardrail_trap_unallocated_columns_being_dealloced) ;  /* 0x0000005400087944 */ /* 0x038fea0003c00000 */
.L_x_84:
[----:B------:R-:W-:Y:S01]  /*40c0*/  NOP ;  /* 0x0000000000007918 */ /* 0x000fe20000000000 */
[----:B----4-:R-:W-:Y:S05]  /*40d0*/  EXIT ;  /* 0x000000000000794d */ /* 0x010fea0003800000 */
.L_x_55:
[----:B------:R-:W-:-:S09]  /*40e0*/  UISETP.NE.OR UP5, UPT, UR10, 0x3, !UP5 ;  /* 0x000000030a00788c */ /* 0x000fd2000efa5670 */
[----:B------:R-:W-:Y:S05]  /*40f0*/  BRA.U UP5, `(.L_x_85) ;  /* 0x0000000d05407547 */ /* 0x000fea000b800000 */
[----:B------:R-:W1:Y:S01]  /*4100*/  LDC R0, c[0x0][0xb30] ;  /* 0x0002cc00ff007b82 */ /* 0x000e620000000800 */
[----:B------:R-:W2:Y:S01]  /*4110*/  LDCU.64 UR8, c[0x0][0x888] ;  /* 0x00011100ff0877ac */ /* 0x000ea20008000a00 */
[----:B------:R-:W-:Y:S02]  /*4120*/  HFMA2 R29, -RZ, RZ, 0, 0 ;  /* 0x00000000ff1d7431 */ /* 0x000fe400000001ff */
[----:B------:R-:W-:Y:S01]  /*4130*/  IMAD.MOV.U32 R31, RZ, RZ, 0x1 ;  /* 0x00000001ff1f7424 */ /* 0x000fe200078e00ff */
[----:B------:R-:W-:Y:S01]  /*4140*/  MOV R23, 0x2000 ;  /* 0x0000200000177802 */ /* 0x000fe20000000f00 */
[----:B------:R-:W3:Y:S01]  /*4150*/  LDCU.64 UR4, c[0x0][0x890] ;  /* 0x00011200ff0477ac */ /* 0x000ee20008000a00 */
[----:B------:R-:W-:Y:S01]  /*4160*/  IMAD.MOV.U32 R30, RZ, RZ, RZ ;  /* 0x000000ffff1e7224 */ /* 0x000fe200078e00ff */
[----:B------:R-:W4:Y:S01]  /*4170*/  LDC R19, c[0x0][0x370] ;  /* 0x0000dc00ff137b82 */ /* 0x000f220000000800 */
[----:B------:R-:W-:Y:S01]  /*4180*/  UMOV UR6, 0x400 ;  /* 0x0000040000067882 */ /* 0x000fe20000000000 */
[----:B------:R-:W-:-:S02]  /*4190*/  UPLOP3.LUT UP1, UPT, UPT, UPT, UPT, 0x40, 0x4 ;  /* 0x000000000004789c */ /* 0x000fc40003f2e870 */
[----:B------:R-:W-:-:S04]  /*41a0*/  ULEA UR6, UR37, UR6, 0x18 ;  /* 0x0000000625067291 */ /* 0x000fc8000f8ec0ff */
[----:B------:R-:W4:Y:S01]  /*41b0*/  LDC R2, c[0x0][0xb0c] ;  /* 0x0002c300ff027b82 */ /* 0x000f220000000800 */
[----:B------:R-:W-:Y:S02]  /*41c0*/  UIADD3 UR13, UPT, UPT, UR6, 0x48, URZ ;  /* 0x00000048060d7890 */ /* 0x000fe4000fffe0ff */
[----:B--2---:R-:W-:Y:S02]  /*41d0*/  UISETP.NE.U32.AND UP2, UPT, UR8, URZ, UPT ;  /* 0x000000ff0800728c */ /* 0x004fe4000bf45070 */
[----:B------:R-:W-:Y:S02]  /*41e0*/  UIADD3 UR17, UPT, UPT, UR6, 0x40, URZ ;  /* 0x0000004006117890 */ /* 0x000fe4000fffe0ff */
[----:B---3--:R-:W-:Y:S01]  /*41f0*/  UISETP.NE.U32.AND UP3, UPT, UR4, URZ, UPT ;  /* 0x000000ff0400728c */ /* 0x008fe2000bf65070 */
[----:B------:R-:W2:Y:S01]  /*4200*/  LDC R18, c[0x0][0xb20] ;  /* 0x0002c800ff127b82 */ /* 0x000ea20000000800 */
[----:B-1----:R-:W-:Y:S01]  /*4210*/  ISETP.NE.AND P1, PT, R0, 0x1, PT ;  /* 0x000000010000780c */ /* 0x002fe20003f25270 */
[----:B------:R-:W-:-:S02]  /*4220*/  UISETP.NE.AND.EX UP2, UPT, UR9, URZ, UPT, UP2 ;  /* 0x000000ff0900728c */ /* 0x000fc4000bf45320 */
[----:B------:R-:W-:Y:S02]  /*4230*/  UPRMT UR13, UR37, 0x654, UR13 ;  /* 0x00000654250d7896 */ /* 0x000fe4000800000d */
[----:B------:R-:W-:Y:S02]  /*4240*/  UISETP.NE.AND.EX UP3, UPT, UR5, URZ, UPT, UP3 ;  /* 0x000000ff0500728c */ /* 0x000fe4000bf65330 */
[----:B------:R-:W1:Y:S08]  /*4250*/  LDC.64 R32, c[0x0][0x348] ;  /* 0x0000d200ff207b82 */ /* 0x000e700000000a00 */
[----:B------:R-:W3:Y:S08]  /*4260*/  LDC.64 R16, c[0x0][0xb10] ;  /* 0x0002c400ff107b82 */ /* 0x000ef00000000a00 */
[----:B------:R-:W1:Y:S08]  /*4270*/  LDC.64 R6, c[0x0][0xb18] ;  /* 0x0002c600ff067b82 */ /* 0x000e700000000a00 */
[----:B------:R-:W1:Y:S08]  /*4280*/  LDC.64 R4, c[0x0][0xb28] ;  /* 0x0002ca00ff047b82 */ /* 0x000e700000000a00 */
[----:B--2-4-:R-:W1:Y:S02]  /*4290*/  LDC R22, c[0x0][0x374] ;  /* 0x0000dd00ff167b82 */ /* 0x014e640000000800 */
.L_x_94:
[C---:B------:R-:W-:Y:S02]  /*42a0*/  LEA R0, R30.reuse, UR6, 0x3 ;  /* 0x000000061e007c11 */ /* 0x040fe4000f8e18ff */
[----:B------:R-:W-:Y:S02]  /*42b0*/  SHF.L.U32 R3, R29, 0x1f, RZ ;  /* 0x0000001f1d037819 */ /* 0x000fe400000006ff */
[----:B------:R-:W-:Y:S02]  /*42c0*/  LEA R24, R30, UR6, 0x4 ;  /* 0x000000061e187c11 */ /* 0x000fe4000f8e20ff */
[----:B--2---:R-:W2:Y:S02]  /*42d0*/  SYNCS.PHASECHK.TRANS64.TRYWAIT P0, [R0+URZ+0x70], R3 ;  /* 0x00007003000075a7 */ /* 0x004ea400080011ff */
[----:B--2---:R-:W-:Y:S05]  /*42e0*/  @!P0 BRA `(.L_x_86) ;  /* 0x0000004c00a08947 */ /* 0x004fea0003800000 */
.L_x_154:
[----:B------:R-:W-:Y:S01]  /*42f0*/  ISETP.GE.AND P0, PT, R72, 0x1, PT ;  /* 0x000000014800780c */ /* 0x000fe20003f06270 */
[----:B------:R-:W4:Y:S01]  /*4300*/  LDS.128 R24, [R24+0x100] ;  /* 0x0001000018187984 */ /* 0x000f220000000c00 */
[----:B--2---:R-:W-:Y:S01]  /*4310*/  VIADD R0, R0, 0x80 ;  /* 0x0000008000007836 */ /* 0x004fe20000000000 */
[----:B------:R-:W-:Y:S01]  /*4320*/  @!PT LDS RZ, [RZ] ;  /* 0x00000000fffff984 */ /* 0x000fe20000000800 */
[----:B------:R-:W-:Y:S01]  /*4330*/  @!PT LDS RZ, [RZ] ;  /* 0x00000000fffff984 */ /* 0x000fe20000000800 */
[----:B------:R-:W-:Y:S01]  /*4340*/  @!PT LDS RZ, [RZ] ;  /* 0x00000000fffff984 */ /* 0x000fe20000000800 */
[----:B------:R-:W-:Y:S01]  /*4350*/  @!PT LDS RZ, [RZ] ;  /* 0x00000000fffff984 */ /* 0x000fe20000000800 */
[----:B------:R2:W-:Y:S06]  /*4360*/  MEMBAR.ALL.CTA ;  /* 0x0000000000007992 */ /* 0x0005ec0000008000 */
[----:B--2---:R-:W2:Y:S01]  /*4370*/  FENCE.VIEW.ASYNC.S ;  /* 0x00000000000073c6 */ /* 0x004ea20000000000 */
[----:B------:R-:W-:Y:S04]  /*4380*/  PRMT R0, RZ, 0x654, R0 ;  /* 0x00000654ff007816 */ /* 0x000fe80000000000 */
[----:B--2---:R2:W-:Y:S01]  /*4390*/  SYNCS.ARRIVE.TRANS64.RED.A1T0 RZ, [R0+URZ], RZ ;  /* 0x000000ff00ff79a7 */ /* 0x0045e200081004ff */
[----:B----4-:R-:W-:Y:S11]  /*43a0*/  LOP3.LUT P3, RZ, R26, 0x1, RZ, 0xc0, !PT ;  /* 0x000000011aff7812 */ /* 0x010ff6000786c0ff */
[----:B------:R-:W-:Y:S02]  /*43b0*/  @!UPT UIADD3 URZ, UPT, UPT, URZ, URZ, URZ ;  /* 0x000000fffffff290 */ /* 0x000fe4000fffe0ff */
[----:B------:R-:W-:Y:S02]  /*43c0*/  @P3 MOV R13, R24 ;  /* 0x00000018000d3202 */ /* 0x000fe40000000f00 */
[----:B------:R-:W-:Y:S01]  /*43d0*/  @P3 LOP3.LUT R8, R25, 0xffff, RZ, 0xc0, !PT ;  /* 0x0000ffff19083812 */ /* 0x000fe200078ec0ff */
[----:B--2---:R-:W-:Y:S06]  /*43e0*/  @!P0 BRA `(.L_x_87) ;  /* 0x0000000000a48947 */ /* 0x004fec0003800000 */
[----:B-1----:R-:W-:Y:S01]  /*43f0*/  IMAD.HI.U32 R35, R22, R7, RZ ;  /* 0x0000000716237227 */ /* 0x002fe200078e00ff */
[----:B------:R-:W-:Y:S02]  /*4400*/  ISETP.NE.AND P0, PT, R6, 0x1, PT ;  /* 0x000000010600780c */ /* 0x000fe40003f05270 */
[----:B------:R-:W-:Y:S01]  /*4410*/  ISETP.NE.AND P2, PT, R72, 0x1, PT ;  /* 0x000000014800780c */ /* 0x000fe20003f45270 */
[----:B---3--:R-:W-:Y:S01]  /*4420*/  IMAD.HI.U32 R34, R19, R16, RZ ;  /* 0x0000001013227227 */ /* 0x008fe200078e00ff */
[----:B------:R-:W-:Y:S02]  /*4430*/  SHF.R.U32.HI R35, RZ, R18, R35 ;  /* 0x00000012ff237219 */ /* 0x000fe40000011623 */
[----:B------:R-:W-:Y:S01]  /*4440*/  ISETP.NE.AND P4, PT, R2, 0x1, PT ;  /* 0x000000010200780c */ /* 0x000fe20003f85270 */
[----:B------:R-:W-:Y:S01]  /*4450*/  IMAD.HI.U32 R36, R13, R16, RZ ;  /* 0x000000100d247227 */ /* 0x000fe200078e00ff */
[----:B------:R-:W-:Y:S02]  /*4460*/  SHF.R.U32.HI R34, RZ, R17, R34 ;  /* 0x00000011ff227219 */ /* 0x000fe40000011622 */
[----:B------:R-:W-:Y:S01]  /*4470*/  SEL R3, R22, R35, !P0 ;  /* 0x0000002316037207 */ /* 0x000fe20004000000 */
[C---:B------:R-:W-:Y:S01]  /*4480*/  IMAD.HI.U32 R35, R8.reuse, R7, RZ ;  /* 0x0000000708237227 */ /* 0x040fe200078e00ff */
[----:B------:R-:W-:Y:S02]  /*4490*/  SEL R11, R19, R34, !P4 ;  /* 0x00000022130b7207 */ /* 0x000fe40006000000 */
[----:B------:R-:W-:Y:S01]  /*44a0*/  SHF.R.U32.HI R36, RZ, R17, R36 ;  /* 0x00000011ff247219 */ /* 0x000fe20000011624 */
[----:B------:R-:W-:Y:S01]  /*44b0*/  IMAD.HI.U32 R38, R3, R4, RZ ;  /* 0x0000000403267227 */ /* 0x000fe200078e00ff */
[----:B------:R-:W-:Y:S03]  /*44c0*/  SHF.R.U32.HI R35, RZ, R18, R35 ;  /* 0x00000012ff237219 */ /* 0x000fe60000011623 */
[----:B------:R-:W-:Y:S01]  /*44d0*/  IMAD.HI.U32 R34, R11, R4, RZ ;  /* 0x000000040b227227 */ /* 0x000fe200078e00ff */
[----:B------:R-:W-:Y:S02]  /*44e0*/  @P2 SHF.R.U32.HI R3, RZ, R5, R38 ;  /* 0x00000005ff032219 */ /* 0x000fe40000011626 */
[----:B------:R-:W-:Y:S02]  /*44f0*/  SEL R9, R8, R35, !P0 ;  /* 0x0000002308097207 */ /* 0x000fe40004000000 */
[----:B------:R-:W-:Y:S01]  /*4500*/  @P2 SHF.R.U32.HI R11, RZ, R5, R34 ;  /* 0x00000005ff0b2219 */ /* 0x000fe20000011622 */
[C---:B------:R-:W-:Y:S01]  /*4510*/  IMAD R10, R72.reuse, R3, RZ ;  /* 0x00000003480a7224 */ /* 0x040fe200078e02ff */
[----:B------:R-:W-:Y:S01]  /*4520*/  SEL R3, R13, R36, !P4 ;  /* 0x000000240d037207 */ /* 0x000fe20006000000 */
[C---:B------:R-:W-:Y:S03]  /*4530*/  IMAD.HI.U32 R14, R9.reuse, R4, RZ ;  /* 0x00000004090e7227 */ /* 0x040fe600078e00ff */
[----:B------:R-:W-:Y:S01]  /*4540*/  ISETP.GE.AND P0, PT, R9, R10, PT ;  /* 0x0000000a0900720c */ /* 0x000fe20003f06270 */
[C---:B------:R-:W-:Y:S01]  /*4550*/  IMAD R12, R72.reuse, R11, RZ ;  /* 0x0000000b480c7224 */ /* 0x040fe200078e02ff */
[-C--:B------:R-:W-:Y:S04]  /*4560*/  SHF.R.U32.HI R14, RZ, R5.reuse, R14 ;  /* 0x00000005ff0e7219 */ /* 0x080fe8000001160e */
[----:B------:R-:W-:Y:S02]  /*4570*/  ISETP.GE.OR P0, PT, R3, R12, P0 ;  /* 0x0000000c0300720c */ /* 0x000fe40000706670 */
[----:B------:R-:W-:Y:S05]  /*4580*/  SEL R15, R9, R14, !P2 ;  /* 0x0000000e090f7207 */ /* 0x000fea0005000000 */
[----:B------:R-:W-:Y:S04]  /*4590*/  IMAD.MOV R14, RZ, RZ, -R15 ;  /* 0x000000ffff0e7224 */ /* 0x000fe800078e0a0f */
[----:B------:R-:W-:Y:S02]  /*45a0*/  IMAD R14, R72, R14, R9 ;  /* 0x0000000e480e7224 */ /* 0x000fe400078e0209 */
[C---:B------:R-:W-:Y:S05]  /*45b0*/  @!P0 IMAD.HI.U32 R10, R3.reuse, R4, RZ ;  /* 0x00000004030a8227 */ /* 0x040fea00078e00ff */
[----:B------:R-:W-:Y:S04]  /*45c0*/  @!P0 SHF.R.U32.HI R10, RZ, R5, R10 ;  /* 0x00000005ff0a8219 */ /* 0x000fe8000001160a */
[----:B------:R-:W-:Y:S01]  /*45d0*/  @!P0 SEL R0, R3, R10, !P2 ;  /* 0x0000000a03008207 */ /* 0x000fe20005000000 */
[----:B------:R-:W-:Y:S03]  /*45e0*/  IMAD.MOV R10, RZ, RZ, -R3 ;  /* 0x000000ffff0a7224 */ /* 0x000fe600078e0a03 */
[----:B------:R-:W-:Y:S01]  /*45f0*/  @!P0 IADD3 R15, PT, PT, R15, -R0, RZ ;  /* 0x800000000f0f8210 */ /* 0x000fe20007ffe0ff */
[----:B------:R-:W-:Y:S01]  /*4600*/  @!P0 IMAD R0, R11, R14, R0 ;  /* 0x0000000e0b008224 */ /* 0x000fe200078e0200 */
[----:B------:R-:W-:Y:S01]  /*4610*/  IADD3 R11, PT, PT, -R9, RZ, RZ ;  /* 0x000000ff090b7210 */ /* 0x000fe20007ffe1ff */
[----:B------:R-:W-:Y:S02]  /*4620*/  IMAD R13, R2, R10, R13 ;  /* 0x0000000a020d7224 */ /* 0x000fe400078e020d */
[----:B------:R-:W-:Y:S02]  /*4630*/  @!P0 IMAD R9, R15, R72, R3 ;  /* 0x000000480f098224 */ /* 0x000fe400078e0203 */
[----:B------:R-:W-:Y:S02]  /*4640*/  @!P0 IMAD.MOV.U32 R3, RZ, RZ, R0 ;  /* 0x000000ffff038224 */ /* 0x000fe400078e0000 */
[----:B------:R-:W-:Y:S02]  /*4650*/  IMAD R8, R6, R11, R8 ;  /* 0x0000000b06087224 */ /* 0x000fe400078e0208 */
[----:B------:R-:W-:Y:S02]  /*4660*/  IMAD R13, R3, R2, R13 ;  /* 0x00000002030d7224 */ /* 0x000fe400078e020d */
[----:B------:R-:W-:Y:S02]  /*4670*/  IMAD R8, R9, R6, R8 ;  /* 0x0000000609087224 */ /* 0x000fe400078e0208 */
.L_x_87:
[----:B------:R-:W-:Y:S05]  /*4680*/  BRA.U UP1, `(.L_x_88) ;  /* 0x0000000101107547 */ /* 0x000fea000b800000 */
[----:B------:R-:W-:Y:S04]  /*4690*/  MOV R0, UR7 ;  /* 0x0000000700007c02 */ /* 0x000fe80008000f00 */
[----:B------:R-:W-:Y:S04]  /*46a0*/  SHF.L.U32 R3, R0, 0x1f, RZ ;  /* 0x0000001f00037819 */ /* 0x000fe800000006ff */
[----:B------:R-:W2:Y:S02]  /*46b0*/  SYNCS.PHASECHK.TRANS64.TRYWAIT P0, [UR6+0x68], R3 ;  /* 0x00006803ff0075a7 */ /* 0x000ea40008001106 */
[----:B--2---:R-:W-:Y:S05]  /*46c0*/  @!P0 BRA `(.L_x_89) ;  /* 0x0000004800bc8947 */ /* 0x004fea0003800000 */
.L_x_88:
[----:B------:R-:W-:Y:S02]  /*46d0*/  R2UR UR19, R21 ;  /* 0x00000000151372ca */ /* 0x000fe400000e0000 */
[----:B------:R-:W-:Y:S02]  /*46e0*/  R2UR UR18, R20 ;  /* 0x00000000141272ca */ /* 0x000fe400000e0000 */
[----:B------:R-:W-:Y:S02]  /*46f0*/  ISETP.NE.U32.AND P2, PT, RZ, UR4, PT ;  /* 0x00000004ff007c0c */ /* 0x000fe4000bf45070 */
[----:B------:R-:W-:Y:S02]  /*4700*/  SHF.L.U32 R12, R31, 0x1f, RZ ;  /* 0x0000001f1f0c7819 */ /* 0x000fe400000006ff */
[----:B------:R-:W-:Y:S05]  /*4710*/  ISETP.NE.AND.EX P2, PT, RZ, UR5, PT, P2 ;  /* 0x00000005ff007c0c */ /* 0x000fea000bf45320 */
[----:B------:R-:W-:Y:S02]  /*4720*/  USHF.L.U32 UR19, UR19, 0x7, URZ ;  /* 0x0000000713137899 */ /* 0x000fe400080006ff */
[----:B------:R-:W-:Y:S01]  /*4730*/  USHF.L.U32 UR18, UR18, 0x7, URZ ;  /* 0x0000000712127899 */ /* 0x000fe200080006ff */
[----:B------:R-:W-:Y:S11]  /*4740*/  BRA.U !UP3, `(.L_x_90) ;  /* 0x000000010b347547 */ /* 0x000ff6000b800000 */
[----:B------:R-:W-:Y:S01]  /*4750*/  UPLOP3.LUT UP0, UPT, UPT, UPT, UP2, 0x80, 0x8 ;  /* 0x000000000008789c */ /* 0x000fe20003f0f020 */
[----:B--2---:R-:W-:Y:S02]  /*4760*/  HFMA2 R0, -RZ, RZ, 0, 5.9604644775390625e-08 ;  /* 0x00000001ff007431 */ /* 0x004fe400000001ff */
[----:B------:R-:W-:Y:S03]  /*4770*/  IMAD.MOV.U32 R171, RZ, RZ, 0x1 ;  /* 0x00000001ffab7424 */ /* 0x000fe600078e00ff */
[----:B------:R-:W-:Y:S05]  /*4780*/  PLOP3.LUT P0, PT, PT, PT, UP0, 0x80, 0x8 ;  /* 0x000000000008781c */ /* 0x000fea0003f0f008 */
[----:B------:R-:W2:Y:S01]  /*4790*/  @UP0 LDCU.64 UR10, c[0x0][0x888] ;  /* 0x00011100ff0a07ac */ /* 0x000ea20008000a00 */
[----:B------:R-:W-:Y:S07]  /*47a0*/  @UP0 UIMAD UR8, UR36, UR4, URZ ;  /* 0x00000004240802a4 */ /* 0x000fee000f8e02ff */
[----:B------:R-:W-:Y:S01]  /*47b0*/  @!P0 PRMT R171, R0, 0x7610, R171 ;  /* 0x0000761000ab8816 */ /* 0x000fe200000000ab */
[----:B--2---:R-:W-:Y:S03]  /*47c0*/  @UP0 UIMAD.WIDE UR10, UR8, 0x4, UR10 ;  /* 0x00000004080a08a5 */ /* 0x004fe6000f8e020a */
[----:B------:R-:W2:Y:S03]  /*47d0*/  @!UP0 LDCU UR8, c[0x0][0x880] ;  /* 0x00011000ff0887ac */ /* 0x000ea60008000800 */
[----:B------:R-:W-:Y:S01]  /*47e0*/  IMAD.U32 R10, RZ, RZ, UR10 ;  /* 0x0000000aff0a7e24 */ /* 0x000fe2000f8e00ff */
[----:B------:R-:W-:Y:S05]  /*47f0*/  MOV R11, UR11 ;  /* 0x0000000b000b7c02 */ /* 0x000fea0008000f00 */
[----:B-----5:R4:W5:Y:S02]  /*4800*/  @P0 LDG.E R81, desc[UR46][R10.64] ;  /* 0x0000002e0a510981 */ /* 0x020964000c1e1900 */
[----:B--2-4-:R-:W-:Y:S07]  /*4810*/  @!P0 IMAD.U32 R81, RZ, RZ, UR8 ;  /* 0x00000008ff518e24 */ /* 0x014fee000f8e00ff */
.L_x_90:
[----:B-----5:R-:W-:Y:S01]  /*4820*/  @!P2 FSETP.EQ.AND P0, PT, R81, RZ, PT ;  /* 0x000000ff5100a20b */ /* 0x020fe20003f02000 */
[----:B------:R-:W-:Y:S01]  /*4830*/  @!UPT UIADD3 URZ, UPT, UPT, URZ, URZ, URZ ;  /* 0x000000fffffff290 */ /* 0x000fe2000fffe0ff */
[----:B------:R-:W-:Y:S11]  /*4840*/  @!P2 BRA `(.L_x_91) ;  /* 0x000000000014a947 */ /* 0x000ff60003800000 */
[----:B------:R-:W-:Y:S02]  /*4850*/  LOP3.LUT P2, RZ, R171, 0xff, RZ, 0xc0, !PT ;  /* 0x000000ffabff7812 */ /* 0x000fe4000784c0ff */
[----:B------:R-:W-:Y:S04]  /*4860*/  PLOP3.LUT P0, PT, PT, PT, UP0, 0x80, 0x8 ;  /* 0x000000000008781c */ /* 0x000fe80003f0f008 */
[----:B------:R-:W-:Y:S07]  /*4870*/  PLOP3.LUT P0, PT, P0, PT, PT, 0x8, 0x80 ;  /* 0x000000000080781c */ /* 0x000fee000070e170 */
[----:B------:R-:W-:Y:S11]  /*4880*/  @P2 FSETP.EQ.AND P0, PT, R81, RZ, PT ;  /* 0x000000ff5100220b */ /* 0x000ff60003f02000 */
[----:B------:R-:W-:Y:S02]  /*4890*/  @!UPT UIADD3 URZ, UPT, UPT, URZ, URZ, URZ ;  /* 0x000000fffffff290 */ /* 0x000fe4000fffe0ff */
.L_x_91:
[----:B------:R-:W4:Y:S01]  /*48a0*/  SYNCS.PHASECHK.TRANS64.TRYWAIT P2, [UR6+0x50], R12 ;  /* 0x0000500cff0075a7 */ /* 0x000f220008041106 */
[----:B------:R-:W-:Y:S04]  /*48b0*/  ELECT P4, URZ, PT ;  /* 0x0000000000ff782f */ /* 0x000fe80003880000 */
[----:B------:R-:W-:Y:S11]  /*48c0*/  PLOP3.LUT P4, PT, P0, P4, PT, 0xf2, 0x2f ;  /* 0x00000000002f781c */ /* 0x000ff60000789e72 */
[----:B------:R-:W-:Y:S02]  /*48d0*/  @!UPT UIADD3 URZ, UPT, UPT, URZ, URZ, URZ ;  /* 0x000000fffffff290 */ /* 0x000fe4000fffe0ff */
[----:B-1----:R-:W-:Y:S05]  /*48e0*/  @!P4 IADD3 R21, P0, PT, R32, 0x580, RZ ;  /* 0x000005802015c810 */ /* 0x002fea0007f1e0ff */
[----:B------:R-:W-:Y:S01]  /*48f0*/  @!P4 IMAD.X R20, RZ, RZ, R33, P0 ;  /* 0x000000ffff14c224 */ /* 0x000fe200000e0621 */
[----:B----4-:R-:W-:Y:S07]  /*4900*/  @!P2 BRA `(.L_x_92) ;  /* 0x000000480044a947 */ /* 0x010fee0003800000 */
.L_x_157:
[----:B------:R-:W4:Y:S01]  /*4910*/  LDC.64 R14, c[0x0][0xb10] ;  /* 0x0002c400ff0e7b82 */ /* 0x000f220000000a00 */
[----:B------:R-:W-:Y:S01]  /*4920*/  @!P4 R2UR UR8, R20 ;  /* 0x000000001408c2ca */ /* 0x000fe200000e0000 */
[----:B------:R-:W-:Y:S01]  /*4930*/  VOTEU.ALL UP1, P4 ;  /* 0x0000000000ff7886 */ /* 0x000fe20002020000 */
[----:B------:R-:W-:Y:S01]  /*4940*/  @!P4 R2UR UR9, R21 ;  /* 0x000000001509c2ca */ /* 0x000fe200000e0000 */
[----:B------:R-:W-:Y:S01]  /*4950*/  UMOV UR10, 0x0 ;  /* 0x00000000000a7882 */ /* 0x000fe20000000000 */
[----:B------:R-:W-:Y:S03]  /*4960*/  UMOV UR11, 0x10000000 ;  /* 0x10000000000b7882 */ /* 0x000fe60000000000 */
[----:B------:R-:W5:Y:S01]  /*4970*/  LDC.64 R10, c[0x0][0xb18] ;  /* 0x0002c600ff0a7b82 */ /* 0x000f620000000a00 */
[----:B------:R-:W-:Y:S01]  /*4980*/  @!UP1 UIADD3 UR16, UPT, UPT, UR6, 0x200, URZ ;  /* 0x0000020006109890 */ /* 0x000fe2000fffe0ff */
[----:B------:R-:W-:Y:S01]  /*4990*/  @P3 SHF.R.U32.HI R28, RZ, 0x10, R25 ;  /* 0x00000010ff1c3819 */ /* 0x000fe20000011619 */
[----:B------:R-:W-:Y:S01]  /*49a0*/  VOTEU.ALL UP1, P4 ;  /* 0x0000000000ff7886 */ /* 0x000fe20002020000 */
[----:B------:R-:W-:Y:S01]  /*49b0*/  UMOV UR20, UR36 ;  /* 0x0000002400147c82 */ /* 0x000fe20008000000 */
[----:B------:R-:W-:Y:S03]  /*49c0*/  VIADD R30, R30, 0x1 ;  /* 0x000000011e1e7836 */ /* 0x000fe60000000000 */
[----:B--2---:R-:W2:Y:S01]  /*49d0*/  @!P1 LDC R0, c[0x0][0xb20] ;  /* 0x0002c800ff009b82 */ /* 0x004ea20000000800 */
[----:B------:R-:W-:Y:S01]  /*49e0*/  IMAD.U32 R21, RZ, RZ, UR8 ;  /* 0x00000008ff157e24 */ /* 0x000fe2000f8e00ff */
[----:B------:R-:W-:Y:S06]  /*49f0*/  UPRMT UR8, UR37, 0x654, UR17 ;  /* 0x0000065425087896 */ /* 0x000fec0008000011 */
[----:B-1----:R-:W1:Y:S01]  /*4a00*/  @!P1 LDC R3, c[0x0][0xb0c] ;  /* 0x0002c300ff039b82 */ /* 0x002e620000000800 */
[----:B------:R-:W-:Y:S01]  /*4a10*/  IMAD.U32 R20, RZ, RZ, UR9 ;  /* 0x00000009ff147e24 */ /* 0x000fe2000f8e00ff */
[----:B------:R-:W-:Y:S04]  /*4a20*/  @!P4 R2UR UR15, R21 ;  /* 0x00000000150fc2ca */ /* 0x000fe800000e0000 */
[----:B------:R-:W-:Y:S01]  /*4a30*/  @!P4 R2UR UR14, R20 ;  /* 0x00000000140ec2ca */ /* 0x000fe200000e0000 */
[----:B------:R-:W-:Y:S11]  /*4a40*/  @!P4 IMAD.MOV.U32 R20, RZ, RZ, 0x2000 ;  /* 0x00002000ff14c424 */ /* 0x000ff600078e00ff */
[----:B------:R-:W-:Y:S01]  /*4a50*/  @!UPT UIADD3 URZ, UPT, UPT, URZ, URZ, URZ ;  /* 0x000000fffffff290 */ /* 0x000fe2000fffe0ff */
[----:B------:R1:W-:Y:S01]  /*4a60*/  @!UP1 UTMALDG.3D [UR16], [UR14], desc[UR10] ;  /* 0x00000a100e0095b4 */ /* 0x0003e20008011000 */
[----:B------:R1:W-:Y:S02]  /*4a70*/  @!P4 SYNCS.ARRIVE.TRANS64.RED.A0TR RZ, [UR6+0x40], R20 ;  /* 0x00004014ffffc9a7 */ /* 0x0003e40008300406 */
[----:B-1----:R-:W-:Y:S01]  /*4a80*/  @!P1 ISETP.NE.AND P2, PT, R3, 0x1, PT ;  /* 0x000000010300980c */ /* 0x002fe20003f45270 */
[C---:B----4-:R-:W-:Y:S01]  /*4a90*/  @!P1 IMAD.HI.U32 R14, R13.reuse, R14, RZ ;  /* 0x0000000e0d0e9227 */ /* 0x050fe200078e00ff */
[----:B-----5:R-:W-:Y:S03]  /*4aa0*/  @!P1 ISETP.NE.AND P0, PT, R10, 0x1, PT ;  /* 0x000000010a00980c */ /* 0x020fe60003f05270 */
[C---:B------:R-:W-:Y:S01]  /*4ab0*/  @!P1 IMAD.HI.U32 R11, R8.reuse, R11, RZ ;  /* 0x0000000b080b9227 */ /* 0x040fe200078e00ff */
[----:B------:R-:W-:Y:S04]  /*4ac0*/  @!P1 SHF.R.U32.HI R14, RZ, R15, R14 ;  /* 0x0000000fff0e9219 */ /* 0x000fe8000001160e */
[----:B--2---:R-:W-:Y:S01]  /*4ad0*/  @!P1 SHF.R.U32.HI R9, RZ, R0, R11 ;  /* 0x00000000ff099219 */ /* 0x004fe2000001160b */
[----:B------:R-:W-:Y:S01]  /*4ae0*/  SYNCS.ARRIVE.TRANS64.RED.A1T0 RZ, [UR8], RZ ;  /* 0x000000ffffff79a7 */ /* 0x000fe20008100408 */
[----:B------:R-:W-:Y:S02]  /*4af0*/  @!P1 SEL R14, R13, R14, !P2 ;  /* 0x0000000e0d0e9207 */ /* 0x000fe40005000000 */
[----:B------:R-:W-:Y:S01]  /*4b00*/  @!P1 SEL R9, R8, R9, !P0 ;  /* 0x0000000908099207 */ /* 0x000fe20004000000 */
[----:B------:R-:W1:Y:S04]  /*4b10*/  SYNCS.PHASECHK.TRANS64.TRYWAIT P5, [UR6+0x58], R12 ;  /* 0x0000580cff0075a7 */ /* 0x000e6800080a1106 */
[----:B------:R-:W-:Y:S02]  /*4b20*/  @!P1 IMAD.IADD R0, R9, 0x1, -R14 ;  /* 0x0000000109009824 */ /* 0x000fe400078e0a0e */
[----:B------:R-:W-:Y:S02]  /*4b30*/  @!P1 IMAD.IADD R9, R14, 0x1, -R9 ;  /* 0x000000010e099824 */ /* 0x000fe400078e0a09 */
[----:B------:R-:W-:Y:S02]  /*4b40*/  @!P1 IMAD R13, R0, R3, R13 ;  /* 0x00000003000d9224 */ /* 0x000fe400078e020d */
[----:B------:R-:W-:Y:S01]  /*4b50*/  @!P1 IMAD R8, R9, R10, R8 ;  /* 0x0000000a09089224 */ /* 0x000fe200078e0208 */
[----:B-1----:R-:W-:Y:S06]  /*4b60*/  @!P5 BRA `(.L_x_93) ;  /* 0x0000004400c4d947 */ /* 0x002fec0003800000 */
.L_x_159:
[----:B-1----:R-:W-:Y:S01]  /*4b70*/  @!P4 IADD3 R3, P0, PT, R32, 0x580, RZ ;  /* 0x000005802003c810 */ /* 0x002fe20007f1e0ff */
[----:B------:R-:W-:Y:S01]  /*4b80*/  VOTEU.ALL UP1, P4 ;  /* 0x0000000000ff7886 */ /* 0x000fe20002020000 */
[----:B------:R-:W-:Y:S01]  /*4b90*/  UMOV UR20, 0x0 ;  /* 0x0000000000147882 */ /* 0x000fe20000000000 */
[----:B------:R-:W-:Y:S01]  /*4ba0*/  UMOV UR21, 0x10000000 ;  /* 0x1000000000157882 */ /* 0x000fe20000000000 */
[----:B------:R-:W-:Y:S01]  /*4bb0*/  @!P4 R2UR UR9, R3 ;  /* 0x000000000309c2ca */ /* 0x000fe200000e0000 */
[----:B------:R-:W-:Y:S01]  /*4bc0*/  @!P4 IMAD.X R0, RZ, RZ, R33, P0 ;  /* 0x000000ffff00c224 */ /* 0x000fe200000e0621 */
[----:B------:R-:W-:Y:S01]  /*4bd0*/  @!UP1 UIADD3 UR10, UPT, UPT, UR18, 0x40, URZ ;  /* 0x00000040120a9890 */ /* 0x000fe2000fffe0ff */
[----:B------:R-:W-:Y:S01]  /*4be0*/  ISETP.NE.AND P0, PT, R30, 0x2, PT ;  /* 0x000000021e00780c */ /* 0x000fe20003f05270 */
[----:B------:R-:W-:Y:S01]  /*4bf0*/  UMOV UR11, UR19 ;  /* 0x00000013000b7c82 */ /* 0x000fe20008000000 */
[----:B------:R-:W-:Y:S01]  /*4c00*/  UMOV UR12, UR36 ;  /* 0x00000024000c7c82 */ /* 0x000fe20008000000 */
[----:B------:R-:W-:Y:S01]  /*4c10*/  @!P4 R2UR UR8, R0 ;  /* 0x000000000008c2ca */ /* 0x000fe200000e0000 */
[----:B------:R-:W-:Y:S01]  /*4c20*/  IMAD.IADD R20, R8, 0x1, R147 ;  /* 0x0000000108147824 */ /* 0x000fe200078e0293 */
[----:B------:R-:W-:Y:S01]  /*4c30*/  @P3 R2UR UR36, R28 ;  /* 0x000000001c2432ca */ /* 0x000fe200000e0000 */
[----:B------:R-:W-:Y:S01]  /*4c40*/  IMAD.IADD R21, R13, 0x1, R170 ;  /* 0x000000010d157824 */ /* 0x000fe200078e02aa */
[----:B------:R-:W-:Y:S02]  /*4c50*/  SEL R0, RZ, 0x1, P0 ;  /* 0x00000001ff007807 */ /* 0x000fe40000000000 */
[----:B------:R-:W-:Y:S01]  /*4c60*/  LOP3.LUT R31, R31, 0x1, RZ, 0x3c, !PT ;  /* 0x000000011f1f7812 */ /* 0x000fe200078e3cff */
[----:B------:R-:W-:Y:S01]  /*4c70*/  IMAD.U32 R10, RZ, RZ, UR9 ;  /* 0x00000009ff0a7e24 */ /* 0x000fe2000f8e00ff */
[----:B------:R-:W-:Y:S01]  /*4c80*/  @!UP1 UIADD3 UR9, UPT, UPT, UR6, 0x48, URZ ;  /* 0x0000004806099890 */ /* 0x000fe2000fffe0ff */
[----:B------:R-:W-:Y:S02]  /*4c90*/  LOP3.LUT R29, R29, R0, RZ, 0x3c, !PT ;  /* 0x000000001d1d7212 */ /* 0x000fe400078e3cff */
[----:B------:R-:W-:Y:S02]  /*4ca0*/  SEL R30, R30, RZ, P0 ;  /* 0x000000ff1e1e7207 */ /* 0x000fe40000000000 */
[----:B------:R-:W-:Y:S01]  /*4cb0*/  IMAD.U32 R11, RZ, RZ, UR8 ;  /* 0x00000008ff0b7e24 */ /* 0x000fe2000f8e00ff */
[----:B------:R-:W-:Y:S01]  /*4cc0*/  @!P4 R2UR UR14, R10 ;  /* 0x000000000a0ec2ca */ /* 0x000fe200000e0000 */
[----:B------:R-:W-:Y:S01]  /*4cd0*/  @!UP1 UIADD3 UR8, UPT, UPT, UR6, 0x2200, URZ ;  /* 0x0000220006089890 */ /* 0x000fe2000fffe0ff */
[----:B------:R-:W-:Y:S02]  /*4ce0*/  VOTEU.ALL UP1, P4 ;  /* 0x0000000000ff7886 */ /* 0x000fe40002020000 */
[----:B------:R-:W-:Y:S11]  /*4cf0*/  @!P4 R2UR UR15, R11 ;  /* 0x000000000b0fc2ca */ /* 0x000ff600000e0000 */
[----:B------:R-:W-:Y:S02]  /*4d00*/  @!UPT UIADD3 URZ, UPT, UPT, URZ, URZ, URZ ;  /* 0x000000fffffff290 */ /* 0x000fe4000fffe0ff */
[----:B------:R2:W-:Y:S01]  /*4d10*/  @!UP1 UTMALDG.3D [UR8], [UR14], desc[UR20] ;  /* 0x000014080e0095b4 */ /* 0x0005e20008011000 */
[----:B------:R2:W-:Y:S01]  /*4d20*/  @!P4 SYNCS.ARRIVE.TRANS64.RED.A0TR RZ, [UR6+0x48], R23 ;  /* 0x00004817ffffc9a7 */ /* 0x0005e20008300406 */
[----:B------:R-:W-:Y:S01]  /*4d30*/  UPLOP3.LUT UP1, UPT, UPT, UPT, UPT, 0x80, 0x8 ;  /* 0x000000000008789c */ /* 0x000fe20003f2f070 */
[----:B------:R-:W-:Y:S01]  /*4d40*/  SYNCS.ARRIVE.TRANS64.RED.A1T0 RZ, [UR13], RZ ;  /* 0x000000ffffff79a7 */ /* 0x000fe2000810040d */
[----:B------:R-:W-:Y:S09]  /*4d50*/  @P3 BRA `(.L_x_94) ;  /* 0xfffffff400503947 */ /* 0x000ff2000383ffff */
[----:B------:R-:W-:-:S04]  /*4d60*/  SHF.L.U32 R3, R31, 0x1f, RZ ;  /* 0x0000001f1f037819 */ /* 0x000fc800000006ff */
[----:B------:R-:W1:Y:S02]  /*4d70*/  SYNCS.PHASECHK.TRANS64.TRYWAIT P0, [UR6+0x50], R3 ;  /* 0x00005003ff0075a7 */ /* 0x000e640008001106 */
[----:B-1----:R-:W-:Y:S05]  /*4d80*/  @!P0 BRA `(.L_x_95) ;  /* 0x0000004400548947 */ /* 0x002fea0003800000 */
.L_x_161:
[----:B-1----:R-:W-:-:S07]  /*4d90*/  MOV R0, UR6 ;  /* 0x0000000600007c02 */ /* 0x002fce0008000f00 */
.L_x_96:
[----:B-1----:R-:W-:-:S04]  /*4da0*/  SHF.L.U32 R3, R31, 0x1f, RZ ;  /* 0x0000001f1f037819 */ /* 0x002fc800000006ff */
[----:B------:R1:W4:Y:S03]  /*4db0*/  SYNCS.PHASECHK.TRANS64.TRYWAIT P0, [R0+URZ+0x58], R3 ;  /* 0x00005803000075a7 */ /* 0x00032600080011ff */
[----:B----4-:R-:W-:Y:S05]  /*4dc0*/  @!P0 NANOSLEEP.SYNCS 0x989680 ;  /* 0x009896800000895d */ /* 0x010fea0003900000 */
[----:B------:R-:W4:Y:S02]  /*4dd0*/  @!P0 SYNCS.PHASECHK.TRANS64 P0, [R0+URZ+0x58], R3 ;  /* 0x00005803000085a7 */ /* 0x000f2400080010ff */
[----:B--2-4-:R-:W-:Y:S05]  /*4de0*/  @P0 EXIT ;  /* 0x000000000000094d */ /* 0x014fea0003800000 */
[----:B------:R-:W-:Y:S05]  /*4df0*/  BRA `(.L_x_96) ;  /* 0xfffffffc00e87947 */ /* 0x000fea000383ffff */
.L_x_85:
[----:B------:R-:W-:-:S06]  /*4e00*/  UISETP.GE.AND UP1, UPT, UR10, 0x4, UPT ;  /* 0x000000040a00788c */ /* 0x000fcc000bf26270 */
[----:B------:R-:W-:-:S13]  /*4e10*/  PLOP3.LUT P0, PT, PT, PT, UP1, 0x80, 0x8 ;  /* 0x000000000008781c */ /* 0x000fda0003f0f018 */
[----:B------:R-:W-:Y:S05]  /*4e20*/  @!P0 EXIT ;  /* 0x000000000000894d */ /* 0x000fea0003800000 */
[----:B------:R-:W-:Y:S01]  /*4e30*/  BAR.SYNC.DEFER_BLOCKING 0x6, 0xa0 ;  /* 0x0182800000007b1d */ /* 0x000fe20000010000 */
[C---:B------:R-:W-:Y:S01]  /*4e40*/  IMAD.SHL.U32 R3, R189.reuse, 0x40, RZ ;  /* 0x00000040bd037824 */ /* 0x040fe200078e00ff */
[C---:B------:R-:W-:Y:S01]  /*4e50*/  LOP3.LUT R193, R189.reuse, 0x60, RZ, 0xc0, !PT ;  /* 0x00000060bdc17812 */ /* 0x040fe200078ec0ff */
[C---:B------:R-:W-:Y:S01]  /*4e60*/  IMAD.SHL.U32 R172, R189.reuse, 0x8, RZ ;  /* 0x00000008bdac7824 */ /* 0x040fe200078e00ff */
[C---:B------:R-:W-:Y:S01]  /*4e70*/  LOP3.LUT R191, R189.reuse, 0x2, RZ, 0xc0, !PT ;  /* 0x00000002bdbf7812 */ /* 0x040fe200078ec0ff */
[----:B------:R-:W-:Y:S01]  /*4e80*/  IMAD.U32 R79, R189, 0x10000, RZ ;  /* 0x00010000bd4f7824 */ /* 0x000fe200078e00ff */
[----:B------:R-:W-:Y:S02]  /*4e90*/  UMOV UR49, 0x400 ;  /* 0x0000040000317882 */ /* 0x000fe40000000000 */
[----:B------:R-:W1:Y:S01]  /*4ea0*/  LDC R177, c[0x0][0x370] ;  /* 0x0000dc00ffb17b82 */ /* 0x000e620000000800 */
[----:B------:R-:W-:Y:S01]  /*4eb0*/  ULEA UR49, UR37, UR49, 0x18 ;  /* 0x0000003125317291 */ /* 0x000fe2000f8ec0ff */
[----:B------:R-:W-:Y:S01]  /*4ec0*/  LOP3.LUT R5, R3, 0x180, RZ, 0xc0, !PT ;  /* 0x0000018003057812 */ /* 0x000fe200078ec0ff */
[----:B------:R-:W-:Y:S01]  /*4ed0*/  HFMA2 R196, -RZ, RZ, 0, 0 ;  /* 0x00000000ffc47431 */ /* 0x000fe200000001ff */
[----:B------:R-:W-:Y:S01]  /*4ee0*/  LOP3.LUT R79, R79, 0x600000, RZ, 0xc0, !PT ;  /* 0x006000004f4f7812 */ /* 0x000fe200078ec0ff */
[----:B------:R-:W-:Y:S01]  /*4ef0*/  UIADD3 UR4, UPT, UPT, UR49, 0x4200, URZ ;  /* 0x0000420031047890 */ /* 0x000fe2000fffe0ff */
[----:B------:R-:W-:Y:S01]  /*4f00*/  LOP3.LUT R172, R5, 0x30, R172, 0xf8, !PT ;  /* 0x0000003005ac7812 */ /* 0x000fe200078ef8ac */
[----:B------:R-:W-:Y:S01]  /*4f10*/  IMAD.MOV.U32 R76, RZ, RZ, RZ ;  /* 0x000000ffff4c7224 */ /* 0x000fe200078e00ff */
[----:B------:R-:W2:Y:S01]  /*4f20*/  LDC R74, c[0x0][0xb0c] ;  /* 0x0002c300ff4a7b82 */ /* 0x000ea20000000800 */
[----:B------:R-:W-:-:S02]  /*4f30*/  LOP3.LUT R189, R189, 0x4, RZ, 0xc0, !PT ;  /* 0x00000004bdbd7812 */ /* 0x000fc400078ec0ff */
[----:B------:R-:W-:Y:S02]  /*4f40*/  CS2R R182, SRZ ;  /* 0x0000000000b67805 */ /* 0x000fe4000001ff00 */
[----:B------:R-:W-:Y:S02]  /*4f50*/  LOP3.LUT R172, R172, 0x1e40, R3, 0xf8, !PT ;  /* 0x00001e40acac7812 */ /* 0x000fe400078ef803 */
[----:B------:R-:W-:Y:S02]  /*4f60*/  CS2R R180, SRZ ;  /* 0x0000000000b47805 */ /* 0x000fe4000001ff00 */
[----:B------:R-:W-:Y:S01]  /*4f70*/  IADD3 R188, PT, PT, -R189, 0x2, RZ ;  /* 0x00000002bdbc7810 */ /* 0x000fe20007ffe1ff */
[----:B------:R-:W-:Y:S01]  /*4f80*/  IMAD.MOV R176, RZ, RZ, -R191 ;  /* 0x000000ffffb07224 */ /* 0x000fe200078e0abf */
[----:B------:R-:W-:Y:S01]  /*4f90*/  MOV R192, UR4 ;  /* 0x0000000400c07c02 */ /* 0x000fe20008000f00 */
[----:B------:R-:W3:Y:S01]  /*4fa0*/  LDC R174, c[0x0][0xb20] ;  /* 0x0002c800ffae7b82 */ /* 0x000ee20000000800 */
[----:B------:R-:W4:Y:S01]  /*4fb0*/  LDS R0, [UR49+0x120] ;  /* 0x00012031ff007984 */ /* 0x000f220008000800 */
[----:B------:R-:W-:Y:S01]  /*4fc0*/  VIADD R190, R172, UR49 ;  /* 0x00000031acbe7c36 */ /* 0x000fe20008000000 */
[----:B------:R-:W1:Y:S01]  /*4fd0*/  LDCU.64 UR52, c[0x0][0x348] ;  /* 0x00006900ff3477ac */ /* 0x000e620008000a00 */
[----:B------:R-:W-:-:S02]  /*4fe0*/  IMAD.MOV R175, RZ, RZ, -R189 ;  /* 0x000000ffffaf7224 */ /* 0x000fc400078e0abd */
[----:B------:R-:W-:Y:S01]  /*4ff0*/  VIADD R190, R190, 0x200 ;  /* 0x00000200bebe7836 */ /* 0x000fe20000000000 */
[----:B------:R-:W1:Y:S01]  /*5000*/  LDCU.64 UR38, c[0x0][0x888] ;  /* 0x00011100ff2677ac */ /* 0x000e620008000a00 */
[----:B------:R-:W1:Y:S01]  /*5010*/  LDC R73, c[0x0][0xb30] ;  /* 0x0002cc00ff497b82 */ /* 0x000e620000000800 */
[----:B------:R-:W1:Y:S01]  /*5020*/  LDCU.64 UR44, c[0x0][0x890] ;  /* 0x00011200ff2c77ac */ /* 0x000e620008000a00 */
[----:B------:R-:W-:-:S06]  /*5030*/  UIADD3 UR48, UPT, UPT, UR49, 0x200, URZ ;  /* 0x0000020031307890 */ /* 0x000fcc000fffe0ff */
[----:B------:R-:W1:Y:S08]  /*5040*/  LDC.64 R168, c[0x0][0xb10] ;  /* 0x0002c400ffa87b82 */ /* 0x000e700000000a00 */
[----:B------:R-:W1:Y:S08]  /*5050*/  LDC.64 R70, c[0x0][0xb18] ;  /* 0x0002c600ff467b82 */ /* 0x000e700000000a00 */
[----:B------:R-:W1:Y:S08]  /*5060*/  LDC.64 R68, c[0x0][0xb28] ;  /* 0x0002ca00ff447b82 */ /* 0x000e700000000a00 */
[----:B------:R-:W1:Y:S01]  /*5070*/  LDC.64 R166, c[0x0][0x8b0] ;  /* 0x00022c00ffa67b82 */ /* 0x000e620000000a00 */
[----:B----4-:R-:W-:-:S07]  /*5080*/  IMAD.IADD R79, R0, 0x1, R79 ;  /* 0x00000001004f7824 */ /* 0x010fce00078e024f */
[----:B------:R-:W4:Y:S08]  /*5090*/  LDC.64 R164, c[0x0][0x8a8] ;  /* 0x00022a00ffa47b82 */ /* 0x000f300000000a00 */
[----:B--23--:R-:W1:Y:S02]  /*50a0*/  LDC R178, c[0x0][0x374] ;  /* 0x0000dd00ffb27b82 */ /* 0x00ce640000000800 */
.L_x_123:
[----:B------:R-:W-:Y:S02]  /*50b0*/  LEA R0, R196, UR49, 0x3 ;  /* 0x00000031c4007c11 */ /* 0x000fe4000f8e18ff */
[----:B------:R-:W-:Y:S02]  /*50c0*/  SHF.L.U32 R3, R182, 0x1f, RZ ;  /* 0x0000001fb6037819 */ /* 0x000fe400000006ff */
[----:B-1----:R-:W-:Y:S02]  /*50d0*/  LEA R16, R196, UR49, 0x4 ;  /* 0x00000031c4107c11 */ /* 0x002fe4000f8e20ff */
[----:B------:R-:W2:Y:S02]  /*50e0*/  SYNCS.PHASECHK.TRANS64.TRYWAIT P0, [R0+URZ+0x70], R3 ;  /* 0x00007003000075a7 */ /* 0x000ea400080011ff */
[----:B--2---:R-:W-:Y:S05]  /*50f0*/  @!P0 BRA `(.L_x_97) ;  /* 0x0000004000908947 */ /* 0x004fea0003800000 */
.L_x_162:
[----:B------:R-:W3:Y:S01]  /*5100*/  LDC.64 R12, c[0x0][0xb10] ;  /* 0x0002c400ff0c7b82 */ /* 0x000ee20000000a00 */
[----:B------:R-:W4:Y:S01]  /*5110*/  LDS.128 R16, [R16+0x100] ;  /* 0x0001000010107984 */ /* 0x000f220000000c00 */
[----:B-1----:R-:W-:Y:S01]  /*5120*/  ISETP.NE.AND P1, PT, R73, 0x1, PT ;  /* 0x000000014900780c */ /* 0x002fe20003f25270 */
[----:B--2---:R-:W-:Y:S01]  /*5130*/  VIADD R0, R0, 0x80 ;  /* 0x0000008000007836 */ /* 0x004fe20000000000 */
[----:B------:R-:W-:Y:S04]  /*5140*/  ISETP.GE.AND P0, PT, R72, 0x1, PT ;  /* 0x000000014800780c */ /* 0x000fe80003f06270 */
[----:B------:R-:W1:Y:S01]  /*5150*/  LDC.64 R10, c[0x0][0xb18] ;  /* 0x0002c600ff0a7b82 */ /* 0x000e620000000a00 */
[----:B------:R-:W-:Y:S01]  /*5160*/  PRMT R0, RZ, 0x654, R0 ;  /* 0x00000654ff007816 */ /* 0x000fe20000000000 */
[----:B------:R-:W-:Y:S01]  /*5170*/  @!PT LDS RZ, [RZ] ;  /* 0x00000000fffff984 */ /* 0x000fe20000000800 */
[----:B------:R-:W-:Y:S01]  /*5180*/  @!PT LDS RZ, [RZ] ;  /* 0x00000000fffff984 */ /* 0x000fe20000000800 */
[----:B------:R-:W-:Y:S01]  /*5190*/  @!PT LDS RZ, [RZ] ;  /* 0x00000000fffff984 */ /* 0x000fe20000000800 */
[----:B------:R-:W-:Y:S01]  /*51a0*/  @!PT LDS RZ, [RZ] ;  /* 0x00000000fffff984 */ /* 0x000fe20000000800 */
[----:B------:R2:W-:Y:S06]  /*51b0*/  MEMBAR.ALL.CTA ;  /* 0x0000000000007992 */ /* 0x0005ec0000008000 */
[----:B--2---:R-:W2:Y:S01]  /*51c0*/  FENCE.VIEW.ASYNC.S ;  /* 0x00000000000073c6 */ /* 0x004ea20000000000 */
[----:B------:R-:W1:Y:S08]  /*51d0*/  @!P1 LDC R14, c[0x0][0xb20] ;  /* 0x0002c800ff0e9b82 */ /* 0x000e700000000800 */
[----:B------:R-:W1:Y:S01]  /*51e0*/  @!P1 LDC R9, c[0x0][0xb0c] ;  /* 0x0002c300ff099b82 */ /* 0x000e620000000800 */
[----:B--2---:R2:W-:Y:S01]  /*51f0*/  SYNCS.ARRIVE.TRANS64.RED.A1T0 RZ, [R0+URZ], RZ ;  /* 0x000000ff00ff79a7 */ /* 0x0045e200081004ff */
[----:B----4-:R-:W-:Y:S04]  /*5200*/  LOP3.LUT P4, RZ, R18, 0x1, RZ, 0xc0, !PT ;  /* 0x0000000112ff7812 */ /* 0x010fe8000788c0ff */
[----:B------:R-:W-:Y:S09]  /*5210*/  P2R R194, PR, RZ, 0x10 ;  /* 0x00000010ffc27803 */ /* 0x000ff20000000000 */
[----:B------:R-:W-:Y:S02]  /*5220*/  @P4 MOV R77, R16 ;  /* 0x00000010004d4202 */ /* 0x000fe40000000f00 */
[----:B------:R-:W-:Y:S01]  /*5230*/  @P4 LOP3.LUT R75, R17, 0xffff, RZ, 0xc0, !PT ;  /* 0x0000ffff114b4812 */ /* 0x000fe200078ec0ff */
[----:B--23--:R-:W-:Y:S06]  /*5240*/  @!P0 BRA `(.L_x_98) ;  /* 0x0000000000a48947 */ /* 0x00cfec0003800000 */
[----:B------:R-:W-:Y:S01]  /*5250*/  IMAD.HI.U32 R23, R178, R71, RZ ;  /* 0x00000047b2177227 */ /* 0x000fe200078e00ff */
[----:B------:R-:W-:Y:S02]  /*5260*/  ISETP.NE.AND P0, PT, R70, 0x1, PT ;  /* 0x000000014600780c */ /* 0x000fe40003f05270 */
[----:B------:R-:W-:Y:S01]  /*5270*/  ISETP.NE.AND P2, PT, R72, 0x1, PT ;  /* 0x000000014800780c */ /* 0x000fe20003f45270 */
[----:B------:R-:W-:Y:S01]  /*5280*/  IMAD.HI.U32 R22, R177, R168, RZ ;  /* 0x000000a8b1167227 */ /* 0x000fe200078e00ff */
[----:B------:R-:W-:Y:S02]  /*5290*/  SHF.R.U32.HI R23, RZ, R174, R23 ;  /* 0x000000aeff177219 */ /* 0x000fe40000011617 */
[----:B------:R-:W-:Y:S01]  /*52a0*/  ISETP.NE.AND P3, PT, R74, 0x1, PT ;  /* 0x000000014a00780c */ /* 0x000fe20003f65270 */
[----:B------:R-:W-:Y:S01]  /*52b0*/  IMAD.HI.U32 R26, R77, R168, RZ ;  /* 0x000000a84d1a7227 */ /* 0x000fe200078e00ff */
[----:B------:R-:W-:Y:S02]  /*52c0*/  SHF.R.U32.HI R22, RZ, R169, R22 ;  /* 0x000000a9ff167219 */ /* 0x000fe40000011616 */
[----:B------:R-:W-:Y:S01]  /*52d0*/  SEL R3, R178, R23, !P0 ;  /* 0x00000017b2037207 */ /* 0x000fe20004000000 */
[----:B------:R-:W-:Y:S01]  /*52e0*/  IMAD.HI.U32 R23, R75, R71, RZ ;  /* 0x000000474b177227 */ /* 0x000fe200078e00ff */
[----:B------:R-:W-:Y:S02]  /*52f0*/  SEL R7, R177, R22, !P3 ;  /* 0x00000016b1077207 */ /* 0x000fe40005800000 */
[----:B------:R-:W-:Y:S01]  /*5300*/  SHF.R.U32.HI R26, RZ, R169, R26 ;  /* 0x000000a9ff1a7219 */ /* 0x000fe2000001161a */
[-C--:B------:R-:W-:Y:S04]  /*5310*/  IMAD.HI.U32 R22, R3, R68.reuse, RZ ;  /* 0x0000004403167227 */ /* 0x080fe800078e00ff */
[----:B------:R-:W-:Y:S01]  /*5320*/  IMAD.HI.U32 R24, R7, R68, RZ ;  /* 0x0000004407187227 */ /* 0x000fe200078e00ff */
[-C--:B------:R-:W-:Y:S02]  /*5330*/  @P2 SHF.R.U32.HI R3, RZ, R69.reuse, R22 ;  /* 0x00000045ff032219 */ /* 0x080fe40000011616 */
[----:B------:R-:W-:Y:S02]  /*5340*/  SHF.R.U32.HI R22, RZ, R174, R23 ;  /* 0x000000aeff167219 */ /* 0x000fe40000011617 */
[----:B------:R-:W-:Y:S01]  /*5350*/  @P2 SHF.R.U32.HI R7, RZ, R69, R24 ;  /* 0x00000045ff072219 */ /* 0x000fe20000011618 */
[C---:B------:R-:W-:Y:S01]  /*5360*/  IMAD R2, R72.reuse, R3, RZ ;  /* 0x0000000348027224 */ /* 0x040fe200078e02ff */
[----:B------:R-:W-:Y:S02]  /*5370*/  SEL R5, R75, R22, !P0 ;  /* 0x000000164b057207 */ /* 0x000fe40004000000 */
[----:B------:R-:W-:Y:S01]  /*5380*/  SEL R3, R77, R26, !P3 ;  /* 0x0000001a4d037207 */ /* 0x000fe20005800000 */
[----:B------:R-:W-:Y:S01]  /*5390*/  IMAD R4, R72, R7, RZ ;  /* 0x0000000748047224 */ /* 0x000fe200078e02ff */
[C---:B------:R-:W-:Y:S01]  /*53a0*/  ISETP.GE.AND P0, PT, R5.reuse, R2, PT ;  /* 0x000000020500720c */ /* 0x040fe20003f06270 */
[----:B------:R-:W-:Y:S03]  /*53b0*/  IMAD.HI.U32 R6, R5, R68, RZ ;  /* 0x0000004405067227 */ /* 0x000fe600078e00ff */
[----:B------:R-:W-:Y:S01]  /*53c0*/  ISETP.GE.OR P0, PT, R3, R4, P0 ;  /* 0x000000040300720c */ /* 0x000fe20000706670 */
[----:B------:R-:W-:Y:S01]  /*53d0*/  IMAD.MOV R4, RZ, RZ, -R3 ;  /* 0x000000ffff047224 */ /* 0x000fe200078e0a03 */
[-C--:B------:R-:W-:Y:S03]  /*53e0*/  SHF.R.U32.HI R6, RZ, R69.reuse, R6 ;  /* 0x00000045ff067219 */ /* 0x080fe60000011606 */
[----:B------:R-:W-:Y:S01]  /*53f0*/  IMAD R77, R74, R4, R77 ;  /* 0x000000044a4d7224 */ /* 0x000fe200078e024d */
[----:B------:R-:W-:Y:S05]  /*5400*/  SEL R15, R5, R6, !P2 ;  /* 0x00000006050f7207 */ /* 0x000fea0005000000 */
[----:B------:R-:W-:Y:S02]  /*5410*/  IMAD.MOV R6, RZ, RZ, -R15 ;  /* 0x000000ffff067224 */ /* 0x000fe400078e0a0f */
[C---:B------:R-:W-:Y:S04]  /*5420*/  @!P0 IMAD.HI.U32 R2, R3.reuse, R68, RZ ;  /* 0x0000004403028227 */ /* 0x040fe800078e00ff */
[----:B------:R-:W-:Y:S01]  /*5430*/  IMAD R6, R72, R6, R5 ;  /* 0x0000000648067224 */ /* 0x000fe200078e0205 */
[----:B------:R-:W-:Y:S04]  /*5440*/  @!P0 SHF.R.U32.HI R2, RZ, R69, R2 ;  /* 0x00000045ff028219 */ /* 0x000fe80000011602 */
[----:B------:R-:W-:Y:S02]  /*5450*/  @!P0 SEL R0, R3, R2, !P2 ;  /* 0x0000000203008207 */ /* 0x000fe40005000000 */
[----:B------:R-:W-:Y:S02]  /*5460*/  IADD3 R2, PT, PT, -R5, RZ, RZ ;  /* 0x000000ff05027210 */ /* 0x000fe40007ffe1ff */
[----:B------:R-:W-:Y:S01]  /*5470*/  @!P0 IADD3 R8, PT, PT, R15, -R0, RZ ;  /* 0x800000000f088210 */ /* 0x000fe20007ffe0ff */
[----:B------:R-:W-:Y:S02]  /*5480*/  @!P0 IMAD R0, R7, R6, R0 ;  /* 0x0000000607008224 */ /* 0x000fe400078e0200 */
[----:B------:R-:W-:Y:S02]  /*5490*/  IMAD R75, R70, R2, R75 ;  /* 0x00000002464b7224 */ /* 0x000fe400078e024b */
[----:B------:R-:W-:Y:S02]  /*54a0*/  @!P0 IMAD R5, R8, R72, R3 ;  /* 0x0000004808058224 */ /* 0x000fe400078e0203 */
[----:B------:R-:W-:Y:S04]  /*54b0*/  @!P0 IMAD.MOV.U32 R3, RZ, RZ, R0 ;  /* 0x000000ffff038224 */ /* 0x000fe800078e0000 */
[----:B------:R-:W-:Y:S02]  /*54c0*/  IMAD R77, R3, R74, R77 ;  /* 0x0000004a034d7224 */ /* 0x000fe400078e024d */
[----:B------:R-:W-:Y:S07]  /*54d0*/  IMAD R75, R5, R70, R75 ;  /* 0x00000046054b7224 */ /* 0x000fee00078e024b */
.L_x_98:
[----:B-1----:R-:W-:Y:S01]  /*54e0*/  @!P1 ISETP.NE.AND P0, PT, R10, 0x1, PT ;  /* 0x000000010a00980c */ /* 0x002fe20003f05270 */
[----:B------:R-:W-:Y:S01]  /*54f0*/  @!P1 IMAD.HI.U32 R0, R77, R12, RZ ;  /* 0x0000000c4d009227 */ /* 0x000fe200078e00ff */
[----:B------:R-:W-:Y:S01]  /*5500*/  @!P1 ISETP.NE.AND P2, PT, R9, 0x1, PT ;  /* 0x000000010900980c */ /* 0x000fe20003f45270 */
[----:B------:R-:W-:Y:S01]  /*5510*/  ULOP3.LUT UP0, URZ, UR48, 0x1b0, URZ, 0xc0, !UPT ;  /* 0x000001b030ff7892 */ /* 0x000fe2000f80c0ff */
[----:B------:R-:W-:Y:S01]  /*5520*/  R2UR UR42, R21 ;  /* 0x00000000152a72ca */ /* 0x000fe200000e0000 */
[----:B------:R-:W-:Y:S01]  /*5530*/  @!P1 IMAD.HI.U32 R3, R75, R11, RZ ;  /* 0x0000000b4b039227 */ /* 0x000fe200078e00ff */
[----:B------:R-:W-:Y:S02]  /*5540*/  @!P1 SHF.R.U32.HI R0, RZ, R13, R0 ;  /* 0x0000000dff009219 */ /* 0x000fe40000011600 */
[----:B------:R-:W-:Y:S01]  /*5550*/  R2UR UR41, R20 ;  /* 0x00000000142972ca */ /* 0x000fe200000e0000 */
[----:B------:R-:W-:Y:S01]  /*5560*/  VIADD R196, R196, 0x1 ;  /* 0x00000001c4c47836 */ /* 0x000fe20000000000 */
[----:B------:R-:W-:Y:S02]  /*5570*/  @!P1 SHF.R.U32.HI R2, RZ, R14, R3 ;  /* 0x0000000eff029219 */ /* 0x000fe40000011603 */
[----:B------:R-:W-:Y:S02]  /*5580*/  @!P1 SEL R3, R77, R0, !P2 ;  /* 0x000000004d039207 */ /* 0x000fe40005000000 */
[----:B------:R-:W-:Y:S02]  /*5590*/  @!P1 SEL R2, R75, R2, !P0 ;  /* 0x000000024b029207 */ /* 0x000fe40004000000 */
[----:B------:R-:W-:Y:S01]  /*55a0*/  @P4 SHF.R.U32.HI R179, RZ, 0x10, R17 ;  /* 0x00000010ffb34819 */ /* 0x000fe20000011611 */
[----:B------:R-:W-:Y:S02]  /*55b0*/  USHF.L.U32 UR42, UR42, 0x7, URZ ;  /* 0x000000072a2a7899 */ /* 0x000fe400080006ff */
[----:B------:R-:W-:Y:S02]  /*55c0*/  @!P1 IMAD.IADD R0, R2, 0x1, -R3 ;  /* 0x0000000102009824 */ /* 0x000fe400078e0a03 */
[----:B------:R-:W-:Y:S01]  /*55d0*/  @!P1 IMAD.IADD R2, R3, 0x1, -R2 ;  /* 0x0000000103029824 */ /* 0x000fe200078e0a02 */
[----:B------:R-:W-:Y:S01]  /*55e0*/  USHF.L.U32 UR41, UR41, 0x7, URZ ;  /* 0x0000000729297899 */ /* 0x000fe200080006ff */
[----:B------:R-:W-:Y:S02]  /*55f0*/  @!P1 IMAD R77, R0, R9, R77 ;  /* 0x00000009004d9224 */ /* 0x000fe400078e024d */
[----:B------:R-:W-:Y:S01]  /*5600*/  @!P1 IMAD R75, R2, R10, R75 ;  /* 0x0000000a024b9224 */ /* 0x000fe200078e024b */
[----:B------:R-:W-:Y:S08]  /*5610*/  BRA.U !UP0, `(.L_x_99) ;  /* 0x0000000108407547 */ /* 0x000ff0000b800000 */
[----:B------:R-:W1:Y:S01]  /*5620*/  LDCU.64 UR8, c[0x4][0x80] ;  /* 0x01001000ff0877ac */ /* 0x000e620008000a00 */
[----:B------:R-:W-:Y:S01]  /*5630*/  MOV R3, 0x0 ;  /* 0x0000000000037802 */ /* 0x000fe20000000f00 */
[----:B------:R-:W-:Y:S02]  /*5640*/  HFMA2 R12, -RZ, RZ, 0, 5.9604644775390625e-08 ;  /* 0x00000001ff0c7431 */ /* 0x000fe400000001ff */
[----:B------:R-:W-:Y:S02]  /*5650*/  IMAD.MOV.U32 R8, RZ, RZ, 0x70 ;  /* 0x00000070ff087424 */ /* 0x000fe400078e00ff */
[----:B------:R-:W-:Y:S01]  /*5660*/  IMAD.MOV.U32 R13, RZ, RZ, RZ ;  /* 0x000000ffff0d7224 */ /* 0x000fe200078e00ff */
[----:B------:R-:W2:Y:S01]  /*5670*/  LDCU.64 UR6, c[0x4][0x88] ;  /* 0x01001100ff0677ac */ /* 0x000ea20008000a00 */
[----:B------:R-:W3:Y:S01]  /*5680*/  LDC.64 R2, c[0x4][R3] ;  /* 0x0100000003027b82 */ /* 0x000ee20000000a00 */
[----:B------:R-:W4:Y:S01]  /*5690*/  LDCU.64 UR4, c[0x4][0x8] ;  /* 0x01000100ff0477ac */ /* 0x000f220008000a00 */
[----:B-1----:R-:W-:Y:S01]  /*56a0*/  MOV R5, UR9 ;  /* 0x0000000900057c02 */ /* 0x002fe20008000f00 */
[----:B------:R-:W-:Y:S01]  /*56b0*/  IMAD.U32 R4, RZ, RZ, UR8 ;  /* 0x00000008ff047e24 */ /* 0x000fe2000f8e00ff */
[----:B--2---:R-:W-:Y:S01]  /*56c0*/  MOV R7, UR7 ;  /* 0x0000000700077c02 */ /* 0x004fe20008000f00 */
[----:B------:R-:W-:Y:S01]  /*56d0*/  IMAD.U32 R6, RZ, RZ, UR6 ;  /* 0x00000006ff067e24 */ /* 0x000fe2000f8e00ff */
[----:B----4-:R-:W-:Y:S01]  /*56e0*/  MOV R11, UR5 ;  /* 0x00000005000b7c02 */ /* 0x010fe20008000f00 */
[----:B------:R-:W-:Y:S02]  /*56f0*/  IMAD.U32 R10, RZ, RZ, UR4 ;  /* 0x00000004ff0a7e24 */ /* 0x000fe4000f8e00ff */
[----:B------:R-:W-:Y:S07]  /*5700*/  LEPC R20, `(.L_x_99) ;  /* 0x000000001014794e */ /* 0x000fee0000000000 */
[----:B---3-5:R-:W-:Y:S05]  /*5710*/  CALL.ABS.NOINC R2 ;  /* 0x0000000002007343 */ /* 0x028fea0003c00000 */
.L_x_99:
[----:B------:R-:W-:Y:S01]  /*5720*/  LOP3.LUT P0, RZ, R192, 0x1b0, RZ, 0xc0, !PT ;  /* 0x000001b0c0ff7812 */ /* 0x000fe2000780c0ff */
[----:B------:R-:W-:Y:S11]  /*5730*/  BSSY.RECONVERGENT B6, `(.L_x_100) ;  /* 0x0000013000067945 */ /* 0x000ff60003800200 */
[----:B------:R-:W-:Y:S01]  /*5740*/  @!UPT UIADD3 URZ, UPT, UPT, URZ, URZ, URZ ;  /* 0x000000fffffff290 */ /* 0x000fe2000fffe0ff */
[----:B------:R-:W-:Y:S05]  /*5750*/  @!P0 BRA `(.L_x_101) ;  /* 0x0000000000408947 */ /* 0x000fea0003800000 */
        /* <DEDUP_REMOVED lines=16> */
.L_x_101:
[----:B------:R-:W-:Y:S05]  /*5860*/  BSYNC.RECONVERGENT B6 ;  /* 0x0000000000067941 */ /* 0x000fea0003800200 */
.L_x_100:
[----:B------:R-:W-:Y:S01]  /*5870*/  ISETP.NE.U32.AND P4, PT, R166, RZ, PT ;  /* 0x000000ffa600720c */ /* 0x000fe20003f85070 */
[----:B------:R-:W-:Y:S01]  /*5880*/  UISETP.NE.AND UP2, UPT, UR50, URZ, UPT ;  /* 0x000000ff3200728c */ /* 0x000fe2000bf45270 */
[----:B------:R-:W-:Y:S01]  /*5890*/  ISETP.NE.U32.AND P2, PT, RZ, UR38, PT ;  /* 0x00000026ff007c0c */ /* 0x000fe2000bf45070 */
[----:B------:R-:W-:Y:S01]  /*58a0*/  UISETP.NE.U32.AND UP1, UPT, UR44, URZ, UPT ;  /* 0x000000ff2c00728c */ /* 0x000fe2000bf25070 */
[----:B------:R-:W-:Y:S01]  /*58b0*/  ISETP.NE.AND.EX P4, PT, R167, RZ, PT, P4 ;  /* 0x000000ffa700720c */ /* 0x000fe20003f85340 */
[----:B------:R-:W-:Y:S01]  /*58c0*/  UPLOP3.LUT UP0, UPT, UPT, UPT, UPT, 0x40, 0x4 ;  /* 0x000000000004789c */ /* 0x000fe20003f0e870 */
[----:B------:R-:W-:Y:S01]  /*58d0*/  ISETP.NE.AND.EX P2, PT, RZ, UR39, PT, P2 ;  /* 0x00000027ff007c0c */ /* 0x000fe2000bf45320 */
[----:B------:R-:W-:Y:S01]  /*58e0*/  UISETP.NE.AND.EX UP1, UPT, UR45, URZ, UPT, UP1 ;  /* 0x000000ff2d00728c */ /* 0x000fe2000bf25310 */
[----:B------:R-:W-:Y:S04]  /*58f0*/  PLOP3.LUT P1, PT, PT, PT, UP2, 0x80, 0x8 ;  /* 0x000000000008781c */ /* 0x000fe80003f2f028 */
[----:B------:R-:W-:Y:S06]  /*5900*/  @UP2 UPLOP3.LUT UP0, UPT, UPT, UPT, UP1, 0x80, 0x8 ;  /* 0x000000000008289c */ /* 0x000fec0003f0f010 */
[----:B------:R-:W-:Y:S01]  /*5910*/  PLOP3.LUT P0, PT, PT, PT, UP0, 0x80, 0x8 ;  /* 0x000000000008781c */ /* 0x000fe20003f0f008 */
[----:B------:R-:W-:Y:S01]  /*5920*/  @!UPT UIADD3 URZ, UPT, UPT, URZ, URZ, URZ ;  /* 0x000000fffffff290 */ /* 0x000fe2000fffe0ff */
[----:B------:R-:W-:Y:S11]  /*5930*/  BRA.U !UP1, `(.L_x_102) ;  /* 0x0000000109387547 */ /* 0x000ff6000b800000 */
[----:B------:R-:W-:Y:S01]  /*5940*/  UISETP.NE.U32.AND UP0, UPT, UR38, URZ, UPT ;  /* 0x000000ff2600728c */ /* 0x000fe2000bf05070 */
[----:B------:R-:W-:Y:S02]  /*5950*/  HFMA2 R0, -RZ, RZ, 0, 5.9604644775390625e-08 ;  /* 0x00000001ff007431 */ /* 0x000fe400000001ff */
[----:B------:R-:W-:Y:S01]  /*5960*/  IMAD.MOV.U32 R171, RZ, RZ, 0x1 ;  /* 0x00000001ffab7424 */ /* 0x000fe200078e00ff */
[----:B------:R-:W-:Y:S06]  /*5970*/  UISETP.NE.AND.EX UP0, UPT, UR39, URZ, UPT, UP0 ;  /* 0x000000ff2700728c */ /* 0x000fec000bf05300 */
[----:B------:R-:W-:Y:S05]  /*5980*/  PLOP3.LUT P3, PT, PT, PT, UP0, 0x80, 0x8 ;  /* 0x000000000008781c */ /* 0x000fea0003f6f008 */
[----:B------:R-:W1:Y:S01]  /*5990*/  @UP0 LDCU.64 UR6, c[0x0][0x888] ;  /* 0x00011100ff0607ac */ /* 0x000e620008000a00 */
[----:B------:R-:W-:Y:S07]  /*59a0*/  @UP0 UIMAD UR4, UR36, UR44, URZ ;  /* 0x0000002c240402a4 */ /* 0x000fee000f8e02ff */
[----:B------:R-:W-:Y:S01]  /*59b0*/  @!P3 PRMT R171, R0, 0x7610, R171 ;  /* 0x0000761000abb816 */ /* 0x000fe200000000ab */
[----:B-1----:R-:W-:Y:S03]  /*59c0*/  @UP0 UIMAD.WIDE UR6, UR4, 0x4, UR6 ;  /* 0x00000004040608a5 */ /* 0x002fe6000f8e0206 */
[----:B------:R-:W1:Y:S03]  /*59d0*/  @!UP0 LDCU UR4, c[0x0][0x880] ;  /* 0x00011000ff0487ac */ /* 0x000e660008000800 */
[----:B------:R-:W-:Y:S01]  /*59e0*/  IMAD.U32 R2, RZ, RZ, UR6 ;  /* 0x00000006ff027e24 */ /* 0x000fe2000f8e00ff */
[----:B------:R-:W-:Y:S05]  /*59f0*/  MOV R3, UR7 ;  /* 0x0000000700037c02 */ /* 0x000fea0008000f00 */
[----:B-----5:R2:W5:Y:S02]  /*5a00*/  @P3 LDG.E R81, desc[UR46][R2.64] ;  /* 0x0000002e02513981 */ /* 0x020564000c1e1900 */
[----:B-12---:R-:W-:Y:S02]  /*5a10*/  @!P3 IMAD.U32 R81, RZ, RZ, UR4 ;  /* 0x00000004ff51be24 */ /* 0x006fe4000f8e00ff */
.L_x_102:
[----:B------:R-:W-:Y:S05]  /*5a20*/  @!P4 BRA `(.L_x_103) ;  /* 0x000000000020c947 */ /* 0x000fea0003800000 */
[----:B------:R-:W-:Y:S04]  /*5a30*/  ISETP.NE.U32.AND P3, PT, R164, RZ, PT ;  /* 0x000000ffa400720c */ /* 0x000fe80003f65070 */
[----:B------:R-:W-:Y:S11]  /*5a40*/  ISETP.NE.AND.EX P3, PT, R165, RZ, PT, P3 ;  /* 0x000000ffa500720c */ /* 0x000ff60003f65330 */
[----:B------:R-:W-:Y:S02]  /*5a50*/  @!UPT UIADD3 URZ, UPT, UPT, URZ, URZ, URZ ;  /* 0x000000fffffff290 */ /* 0x000fe4000fffe0ff */
[----:B------:R-:W1:Y:S01]  /*5a60*/  @P3 LDC.64 R2, c[0x0][0x8a8] ;  /* 0x00022a00ff023b82 */ /* 0x000e620000000a00 */
[----:B------:R-:W-:Y:S04]  /*5a70*/  @P3 IMAD R0, R166, UR36, RZ ;  /* 0x00000024a6003c24 */ /* 0x000fe8000f8e02ff */
[----:B-1----:R-:W-:Y:S05]  /*5a80*/  @P3 IMAD.WIDE R2, R0, 0x4, R2 ;  /* 0x0000000400023825 */ /* 0x002fea00078e0202 */
[----:B-----5:R1:W5:Y:S02]  /*5a90*/  @P3 LDG.E R78, desc[UR46][R2.64] ;  /* 0x0000002e024e3981 */ /* 0x020364000c1e1900 */
[----:B-1----:R-:W2:Y:S02]  /*5aa0*/  @!P3 LDC R78, c[0x0][0x8a0] ;  /* 0x00022800ff4ebb82 */ /* 0x002ea40000000800 */
.L_x_103:
[----:B-----5:R-:W-:Y:S01]  /*5ab0*/  FSETP.NEU.AND P4, PT, R81, RZ, PT ;  /* 0x000000ff5100720b */ /* 0x020fe20003f8d000 */
[----:B------:R-:W-:Y:S01]  /*5ac0*/  BSSY B1, `(.L_x_104) ;  /* 0x0000047000017945 */ /* 0x000fe20003800000 */
[----:B------:R-:W-:Y:S01]  /*5ad0*/  SEL R5, RZ, 0xffffffff, P2 ;  /* 0xffffffffff057807 */ /* 0x000fe20001000000 */
[----:B------:R-:W-:Y:S01]  /*5ae0*/  IMAD.MOV.U32 R208, RZ, RZ, 0x1 ;  /* 0x00000001ffd07424 */ /* 0x000fe200078e00ff */
[----:B------:R-:W-:Y:S01]  /*5af0*/  LOP3.LUT P3, RZ, R171, 0xff, RZ, 0xc0, !PT ;  /* 0x000000ffabff7812 */ /* 0x000fe2000786c0ff */
[C---:B------:R-:W-:Y:S01]  /*5b00*/  IMAD R80, R76.reuse, 0x80, R79 ;  /* 0x000000804c507824 */ /* 0x040fe200078e024f */
[----:B------:R-:W-:Y:S02]  /*5b10*/  @P1 SEL R0, RZ, 0xffffffff, P4 ;  /* 0xffffffffff001807 */ /* 0x000fe40002000000 */
[----:B------:R-:W-:Y:S02]  /*5b20*/  CS2R R162, SRZ ;  /* 0x0000000000a27805 */ /* 0x000fe4000001ff00 */
[----:B------:R-:W-:Y:S02]  /*5b30*/  LEA R3, R181, UR49, 0x3 ;  /* 0x00000031b5037c11 */ /* 0x000fe4000f8e18ff */
[----:B------:R-:W-:Y:S02]  /*5b40*/  CS2R R160, SRZ ;  /* 0x0000000000a07805 */ /* 0x000fe4000001ff00 */
[----:B------:R-:W-:Y:S02]  /*5b50*/  @P0 SEL R0, R5, R0, !P3 ;  /* 0x0000000005000207 */ /* 0x000fe40005800000 */
[----:B------:R-:W-:Y:S02]  /*5b60*/  CS2R R158, SRZ ;  /* 0x00000000009e7805 */ /* 0x000fe4000001ff00 */
[----:B------:R-:W-:Y:S02]  /*5b70*/  LEA R195, R76, UR49, 0x3 ;  /* 0x000000314cc37c11 */ /* 0x000fe4000f8e18ff */
[----:B------:R-:W-:Y:S02]  /*5b80*/  CS2R R156, SRZ ;  /* 0x00000000009c7805 */ /* 0x000fe4000001ff00 */
[----:B------:R-:W-:Y:S02]  /*5b90*/  @P1 LOP3.LUT R0, R0, 0x1, RZ, 0xc0, !PT ;  /* 0x0000000100001812 */ /* 0x000fe400078ec0ff */
[----:B------:R-:W-:Y:S02]  /*5ba0*/  CS2R R154, SRZ ;  /* 0x00000000009a7805 */ /* 0x000fe4000001ff00 */
[----:B------:R-:W-:Y:S02]  /*5bb0*/  SHF.L.U32 R2, R183, 0x1f, RZ ;  /* 0x0000001fb7027819 */ /* 0x000fe400000006ff */
[----:B------:R-:W-:Y:S02]  /*5bc0*/  CS2R R152, SRZ ;  /* 0x0000000000987805 */ /* 0x000fe4000001ff00 */
[----:B------:R-:W-:Y:S02]  /*5bd0*/  ISETP.NE.U32.OR P6, PT, R0, 0x1, !P1 ;  /* 0x000000010000780c */ /* 0x000fe40004fc5470 */
[----:B------:R-:W-:Y:S02]  /*5be0*/  CS2R R150, SRZ ;  /* 0x0000000000967805 */ /* 0x000fe4000001ff00 */
[----:B------:R-:W-:Y:S02]  /*5bf0*/  PLOP3.LUT P2, PT, PT, PT, UP1, 0x80, 0x8 ;  /* 0x000000000008781c */ /* 0x000fe40003f4f018 */
[----:B------:R-:W-:Y:S02]  /*5c00*/  CS2R R148, SRZ ;  /* 0x0000000000947805 */ /* 0x000fe4000001ff00 */
[----:B------:R-:W-:Y:S02]  /*5c10*/  SEL R0, RZ, 0xffffffff, P4 ;  /* 0xffffffffff007807 */ /* 0x000fe40002000000 */
[----:B------:R-:W-:Y:S03]  /*5c20*/  P2R R184, PR, RZ, 0x40 ;  /* 0x00000040ffb87803 */ /* 0x000fe60000000000 */
[----:B------:R-:W-:Y:S04]  /*5c30*/  @P6 SHF.L.U32 R4, R180, 0x1f, RZ ;  /* 0x0000001fb4046819 */ /* 0x000fe800000006ff */
[----:B------:R-:W-:Y:S01]  /*5c40*/  @P2 SEL R0, R5, R0, !P3 ;  /* 0x0000000005002207 */ /* 0x000fe20005800000 */
[----:B------:R-:W1:Y:S03]  /*5c50*/  @P6 SYNCS.PHASECHK.TRANS64.TRYWAIT P1, [R3+URZ+0x40], R4 ;  /* 0x00004004030065a7 */ /* 0x000e6600080211ff */
[----:B------:R-:W-:Y:S04]  /*5c60*/  LOP3.LUT R0, R0, 0x1, RZ, 0xc0, !PT ;  /* 0x0000000100007812 */ /* 0x000fe800078ec0ff */
[----:B------:R-:W-:Y:S04]  /*5c70*/  ISETP.NE.U32.AND P5, PT, R0, 0x1, PT ;  /* 0x000000010000780c */ /* 0x000fe80003fa5070 */
[----:B------:R-:W-:Y:S01]  /*5c80*/  P2R R209, PR, RZ, 0x20 ;  /* 0x00000020ffd17803 */ /* 0x000fe20000000000 */
[----:B------:R3:W4:Y:S01]  /*5c90*/  SYNCS.PHASECHK.TRANS64.TRYWAIT P0, [R195+URZ+0x90], R2 ;  /* 0x00009002c30075a7 */ /* 0x00072200080011ff */
[----:B-1----:R-:W-:Y:S01]  /*5ca0*/  @P6 SEL R208, RZ, 0x1, !P1 ;  /* 0x00000001ffd06807 */ /* 0x002fe20004800000 */
[----:B---3--:R-:W-:Y:S06]  /*5cb0*/  @!P6 BRA `(.L_x_105) ;  /* 0x00000000009ce947 */ /* 0x008fec0003800000 */
[----:B------:R-:W-:Y:S01]  /*5cc0*/  @P5 IMAD R6, R181, 0x2000, R190 ;  /* 0x00002000b5065824 */ /* 0x000fe200078e02be */
[----:B------:R-:W-:Y:S01]  /*5cd0*/  ISETP.NE.AND P1, PT, R208, RZ, PT ;  /* 0x000000ffd000720c */ /* 0x000fe20003f25270 */
[----:B------:R-:W-:Y:S01]  /*5ce0*/  BSSY B0, `(.L_x_106) ;  /* 0x0000010000007945 */ /* 0x000fe20003800000 */
[----:B------:R-:W-:Y:S01]  /*5cf0*/  CS2R R150, SRZ ;  /* 0x0000000000967805 */ /* 0x000fe2000001ff00 */
[--C-:B------:R-:W-:Y:S01]  /*5d00*/  @P5 IMAD R7, R191, -0x10, R6.reuse ;  /* 0xfffffff0bf075824 */ /* 0x100fe200078e0206 */
[----:B------:R-:W-:Y:S01]  /*5d10*/  CS2R R148, SRZ ;  /* 0x0000000000947805 */ /* 0x000fe2000001ff00 */
[----:B------:R-:W-:Y:S01]  /*5d20*/  @P5 IMAD R5, R189, -0x10, R6 ;  /* 0xfffffff0bd055824 */ /* 0x000fe200078e0206 */
[----:B------:R-:W-:Y:S01]  /*5d30*/  CS2R R158, SRZ ;  /* 0x00000000009e7805 */ /* 0x000fe2000001ff00 */
[----:B------:R-:W-:Y:S01]  /*5d40*/  @P5 IMAD R4, R188, 0x10, R7 ;  /* 0x00000010bc045824 */ /* 0x000fe200078e0207 */
[----:B------:R-:W-:Y:S02]  /*5d50*/  CS2R R156, SRZ ;  /* 0x00000000009c7805 */ /* 0x000fe4000001ff00 */
[----:B------:R-:W-:Y:S02]  /*5d60*/  CS2R R154, SRZ ;  /* 0x00000000009a7805 */ /* 0x000fe4000001ff00 */
[----:B------:R-:W-:Y:S02]  /*5d70*/  CS2R R152, SRZ ;  /* 0x0000000000987805 */ /* 0x000fe4000001ff00 */
[----:B------:R-:W-:Y:S02]  /*5d80*/  CS2R R162, SRZ ;  /* 0x0000000000a27805 */ /* 0x000fe4000001ff00 */
[----:B------:R-:W-:Y:S01]  /*5d90*/  CS2R R160, SRZ ;  /* 0x0000000000a07805 */ /* 0x000fe2000001ff00 */
[----:B------:R-:W-:Y:S06]  /*5da0*/  @P1 BRA `(.L_x_107) ;  /* 0x00000000000c1947 */ /* 0x000fec0003800000 */
[----:B------:R-:W-:Y:S04]  /*5db0*/  SHF.L.U32 R0, R180, 0x1f, RZ ;  /* 0x0000001fb4007819 */ /* 0x000fe800000006ff */
[----:B------:R-:W1:Y:S02]  /*5dc0*/  SYNCS.PHASECHK.TRANS64.TRYWAIT P1, [R3+URZ+0x40], R0 ;  /* 0x00004000030075a7 */ /* 0x000e6400080211ff */
[----:B-1----:R-:W-:Y:S05]  /*5dd0*/  @!P1 BRA `(.L_x_108) ;  /* 0x00000034006c9947 */ /* 0x002fea0003800000 */
.L_x_107:
[----:B------:R-:W-:Y:S05]  /*5de0*/  BSYNC B0 ;  /* 0x0000000000007941 */ /* 0x000fea0003800000 */
.L_x_106:
[----:B------:R-:W-:Y:S01]  /*5df0*/  ISETP.NE.AND P1, PT, R209, RZ, PT ;  /* 0x000000ffd100720c */ /* 0x000fe20003f25270 */
[----:B-1----:R-:W-:Y:S02]  /*5e00*/  VIADD R3, R3, 0x50 ;  /* 0x0000005003037836 */ /* 0x002fe40000000000 */
[----:B------:R-:W-:Y:S02]  /*5e10*/  IMAD.U32 R0, RZ, RZ, UR37 ;  /* 0x00000025ff007e24 */ /* 0x000fe4000f8e00ff */
[----:B------:R-:W-:Y:S03]  /*5e20*/  VIADD R181, R181, 0x1 ;  /* 0x00000001b5b57836 */ /* 0x000fe60000000000 */
[----:B------:R-:W-:Y:S05]  /*5e30*/  PRMT R0, R0, 0x654, R3 ;  /* 0x0000065400007816 */ /* 0x000fea0000000003 */
[----:B------:R1:W3:Y:S04]  /*5e40*/  @P1 LDS.128 R148, [R6] ;  /* 0x0000000006941984 */ /* 0x0002e80000000c00 */
[----:B------:R1:W1:Y:S04]  /*5e50*/  @P1 LDS.128 R156, [R5+0x20] ;  /* 0x00002000059c1984 */ /* 0x0002680000000c00 */
[----:B------:R1:W1:Y:S04]  /*5e60*/  @P1 LDS.128 R152, [R7+0x10] ;  /* 0x0000100007981984 */ /* 0x0002680000000c00 */
[----:B------:R1:W1:Y:S01]  /*5e70*/  @P1 LDS.128 R160, [R4+0x10] ;  /* 0x0000100004a01984 */ /* 0x0002620000000c00 */
[C---:B------:R-:W-:Y:S01]  /*5e80*/  ISETP.NE.AND P1, PT, R181.reuse, 0x2, PT ;  /* 0x00000002b500780c */ /* 0x040fe20003f25270 */
[----:B------:R-:W-:Y:S01]  /*5e90*/  @!PT LDS RZ, [RZ] ;  /* 0x00000000fffff984 */ /* 0x000fe20000000800 */
[----:B------:R-:W-:Y:S01]  /*5ea0*/  @!PT LDS RZ, [RZ] ;  /* 0x00000000fffff984 */ /* 0x000fe20000000800 */
[----:B------:R-:W-:Y:S01]  /*5eb0*/  @!PT LDS RZ, [RZ] ;  /* 0x00000000fffff984 */ /* 0x000fe20000000800 */
[----:B------:R-:W-:Y:S01]  /*5ec0*/  @!PT LDS RZ, [RZ] ;  /* 0x00000000fffff984 */ /* 0x000fe20000000800 */
[----:B------:R5:W-:Y:S06]  /*5ed0*/  MEMBAR.ALL.CTA ;  /* 0x0000000000007992 */ /* 0x000bec0000008000 */
[----:B-----5:R-:W5:Y:S01]  /*5ee0*/  FENCE.VIEW.ASYNC.S ;  /* 0x00000000000073c6 */ /* 0x020f620000000000 */
[----:B------:R-:W-:Y:S02]  /*5ef0*/  SEL R3, RZ, 0x1, P1 ;  /* 0x00000001ff037807 */ /* 0x000fe40000800000 */
[----:B------:R-:W-:Y:S02]  /*5f00*/  SEL R181, R181, RZ, P1 ;  /* 0x000000ffb5b57207 */ /* 0x000fe40000800000 */
[----:B------:R-:W-:Y:S01]  /*5f10*/  LOP3.LUT R180, R180, R3, RZ, 0x3c, !PT ;  /* 0x00000003b4b47212 */ /* 0x000fe200078e3cff */
[----:B-----5:R1:W-:Y:S06]  /*5f20*/  SYNCS.ARRIVE.TRANS64.RED.A1T0 RZ, [R0+URZ], RZ ;  /* 0x000000ff00ff79a7 */ /* 0x0203ec00081004ff */
.L_x_105:
[----:B------:R-:W-:Y:S05]  /*5f30*/  BSYNC B1 ;  /* 0x0000000000017941 */ /* 0x000fea0003800000 */
.L_x_104:
[----:B-1----:R-:W-:Y:S04]  /*5f40*/  SHF.R.U32.HI R0, RZ, 0x15, R80 ;  /* 0x00000015ff007819 */ /* 0x002fe80000011650 */
[----:B------:R-:W-:Y:S01]  /*5f50*/  LOP3.LUT P1, RZ, R0, 0x3, R173, 0x48, !PT ;  /* 0x0000000300ff7812 */ /* 0x000fe200078248ad */
[----:B------:R-:W-:Y:S01]  /*5f60*/  @!UPT UIADD3 URZ, UPT, UPT, URZ, URZ, URZ ;  /* 0x000000fffffff290 */ /* 0x000fe2000fffe0ff */
[----:B----4-:R-:W-:Y:S11]  /*5f70*/  @P0 BRA `(.L_x_109) ;  /* 0x0000000000080947 */ /* 0x010ff60003800000 */
[----:B------:R-:W1:Y:S02]  /*5f80*/  SYNCS.PHASECHK.TRANS64.TRYWAIT P0, [R195+URZ+0x90], R2 ;  /* 0x00009002c30075a7 */ /* 0x000e6400080011ff */
[----:B-1----:R-:W-:Y:S05]  /*5f90*/  @!P0 BRA `(.L_x_110) ;  /* 0x0000003400108947 */ /* 0x002fea0003800000 */
.L_x_109:
[----:B------:R-:W-:Y:S04]  /*5fa0*/  BSSY.RECONVERGENT B6, `(.L_x_111) ;  /* 0x0000012000067945 */ /* 0x000fe80003800200 */
[----:B------:R-:W-:Y:S05]  /*5fb0*/  @!P1 BRA `(.L_x_112) ;  /* 0x0000000000409947 */ /* 0x000fea0003800000 */
[----:B------:R-:W4:Y:S01]  /*5fc0*/  LDCU.64 UR8, c[0x4][0x70] ;  /* 0x01000e00ff0877ac */ /* 0x000f220008000a00 */
[----:B------:R-:W-:Y:S01]  /*5fd0*/  MOV R3, 0x0 ;  /* 0x0000000000037802 */ /* 0x000fe20000000f00 */
[----:B------:R-:W-:Y:S02]  /*5fe0*/  HFMA2 R12, -RZ, RZ, 0, 5.9604644775390625e-08 ;  /* 0x00000001ff0c7431 */ /* 0x000fe400000001ff */
[----:B------:R-:W-:Y:S02]  /*5ff0*/  IMAD.MOV.U32 R8, RZ, RZ, 0x192 ;  /* 0x00000192ff087424 */ /* 0x000fe400078e00ff */
[----:B------:R-:W-:Y:S01]  /*6000*/  IMAD.MOV.U32 R13, RZ, RZ, RZ ;  /* 0x000000ffff0d7224 */ /* 0x000fe200078e00ff */
[----:B------:R-:W5:Y:S01]  /*6010*/  LDCU.64 UR6, c[0x4][0x78] ;  /* 0x01000f00ff0677ac */ /* 0x000f620008000a00 */
[----:B-1----:R-:W1:Y:S01]  /*6020*/  LDC.64 R2, c[0x4][R3] ;  /* 0x0100000003027b82 */ /* 0x002e620000000a00 */
[----:B------:R-:W2:Y:S01]  /*6030*/  LDCU.64 UR4, c[0x4][0x10] ;  /* 0x01000200ff0477ac */ /* 0x000ea20008000a00 */
[----:B----4-:R-:W-:Y:S01]  /*6040*/  MOV R5, UR9 ;  /* 0x0000000900057c02 */ /* 0x010fe20008000f00 */
[----:B------:R-:W-:Y:S01]  /*6050*/  IMAD.U32 R4, RZ, RZ, UR8 ;  /* 0x00000008ff047e24 */ /* 0x000fe2000f8e00ff */
[----:B-----5:R-:W-:Y:S01]  /*6060*/  MOV R7, UR7 ;  /* 0x0000000700077c02 */ /* 0x020fe20008000f00 */
[----:B------:R-:W-:Y:S01]  /*6070*/  IMAD.U32 R6, RZ, RZ, UR6 ;  /* 0x00000006ff067e24 */ /* 0x000fe2000f8e00ff */
[----:B--2---:R-:W-:Y:S01]  /*6080*/  MOV R11, UR5 ;  /* 0x00000005000b7c02 */ /* 0x004fe20008000f00 */
[----:B------:R-:W-:Y:S02]  /*6090*/  IMAD.U32 R10, RZ, RZ, UR4 ;  /* 0x00000004ff0a7e24 */ /* 0x000fe4000f8e00ff */
[----:B------:R-:W-:Y:S07]  /*60a0*/  LEPC R20, `(.L_x_112) ;  /* 0x000000001014794e */ /* 0x000fee0000000000 */
[----:B-1-3--:R-:W-:Y:S05]  /*60b0*/  CALL.ABS.NOINC R2 ;  /* 0x0000000002007343 */ /* 0x00afea0003c00000 */
.L_x_112:
[----:B------:R-:W-:Y:S05]  /*60c0*/  BSYNC.RECONVERGENT B6 ;  /* 0x0000000000067941 */ /* 0x000fea0003800200 */
.L_x_111:
[-C--:B---3--:R-:W-:Y:S01]  /*60d0*/  F2FP.F16.E4M3.UNPACK_B R83, R148.reuse ;  /* 0x00000094ff53723e */ /* 0x088fe200020006ff */
[----:B------:R-:W-:Y:S05]  /*60e0*/  WARPSYNC.ALL ;  /* 0x0000000000007948 */ /* 0x000fea0003800000 */
[----:B------:R-:W-:Y:S01]  /*60f0*/  R2UR UR4, R80 ;  /* 0x00000000500472ca */ /* 0x000fe200000e0000 */
[--C-:B------:R-:W-:Y:S01]  /*6100*/  HADD2.F32 R82, -RZ, R83.reuse.H0_H0 ;  /* 0x20000053ff527230 */ /* 0x100fe20000004100 */
[----:B------:R-:W-:Y:S01]  /*6110*/  F2FP.F16.E4M3.UNPACK_B R85, R148.H1 ;  /* 0x00000094ff55723e */ /* 0x000fe200030006ff */
[----:B------:R-:W-:Y:S01]  /*6120*/  HADD2.F32 R83, -RZ, R83.H1_H1 ;  /* 0x30000053ff537230 */ /* 0x000fe20000004100 */
[-C--:B------:R-:W-:Y:S01]  /*6130*/  F2FP.F16.E4M3.UNPACK_B R87, R149.reuse ;  /* 0x00000095ff57723e */ /* 0x080fe200020006ff */
[----:B------:R-:W-:Y:S01]  /*6140*/  BSSY.RECONVERGENT B0, `(.L_x_113) ;  /* 0x000011d000007945 */ /* 0x000fe20003800200 */
[----:B------:R-:W-:Y:S01]  /*6150*/  F2FP.F16.E4M3.UNPACK_B R89, R149.H1 ;  /* 0x00000095ff59723e */ /* 0x000fe200030006ff */
[----:B------:R-:W-:Y:S01]  /*6160*/  HADD2.F32 R84, -RZ, R85.H0_H0 ;  /* 0x20000055ff547230 */ /* 0x000fe20000004100 */
[-C--:B------:R-:W-:Y:S01]  /*6170*/  F2FP.F16.E4M3.UNPACK_B R91, R150.reuse ;  /* 0x00000096ff5b723e */ /* 0x080fe200020006ff */
[----:B------:R-:W-:Y:S01]  /*6180*/  HADD2.F32 R88, -RZ, R87.H1_H1 ;  /* 0x30000057ff587230 */ /* 0x000fe20000004100 */
[----:B------:R-:W-:Y:S01]  /*6190*/  F2FP.F16.E4M3.UNPACK_B R93, R150.H1 ;  /* 0x00000096ff5d723e */ /* 0x000fe200030006ff */
[----:B------:R-:W-:Y:S01]  /*61a0*/  HADD2.F32 R86, -RZ, R85.H1_H1 ;  /* 0x30000055ff567230 */ /* 0x000fe20000004100 */
[-C--:B------:R-:W-:Y:S01]  /*61b0*/  F2FP.F16.E4M3.UNPACK_B R95, R151.reuse ;  /* 0x00000097ff5f723e */ /* 0x080fe200020006ff */
[----:B------:R-:W2:Y:S01]  /*61c0*/  LDTM.x64 R4, tmem[UR4] ;  /* 0x00000004000479ee */ /* 0x000ea20008340000 */
[----:B------:R-:W-:Y:S01]  /*61d0*/  F2FP.F16.E4M3.UNPACK_B R97, R151.H1 ;  /* 0x00000097ff61723e */ /* 0x000fe200030006ff */
[----:B------:R-:W-:Y:S01]  /*61e0*/  HADD2.F32 R85, -RZ, R87.H0_H0 ;  /* 0x20000057ff557230 */ /* 0x000fe20000004100 */
[-C--:B------:R-:W-:Y:S01]  /*61f0*/  F2FP.F16.E4M3.UNPACK_B R99, R152.reuse ;  /* 0x00000098ff63723e */ /* 0x080fe200020006ff */
[----:B------:R-:W-:Y:S01]  /*6200*/  HADD2.F32 R87, -RZ, R89.H0_H0 ;  /* 0x20000059ff577230 */ /* 0x000fe20000004100 */
[----:B------:R-:W-:Y:S01]  /*6210*/  F2FP.F16.E4M3.UNPACK_B R101, R152.H1 ;  /* 0x00000098ff65723e */ /* 0x000fe200030006ff */
[----:B------:R-:W-:Y:S01]  /*6220*/  HADD2.F32 R92, -RZ, R91.H1_H1 ;  /* 0x3000005bff5c7230 */ /* 0x000fe20000004100 */
[----:B------:R-:W-:Y:S01]  /*6230*/  ISETP.NE.AND P6, PT, R184, RZ, PT ;  /* 0x000000ffb800720c */ /* 0x000fe20003fc5270 */
[----:B------:R-:W-:Y:S01]  /*6240*/  HADD2.F32 R96, -RZ, R95.H1_H1 ;  /* 0x3000005fff607230 */ /* 0x000fe20000004100 */
[----:B------:R-:W-:Y:S01]  /*6250*/  SHF.L.U32 R211, R176, 0x4, RZ ;  /* 0x00000004b0d37819 */ /* 0x000fe200000006ff */
[----:B------:R-:W-:Y:S01]  /*6260*/  HADD2.F32 R100, -RZ, R99.H1_H1 ;  /* 0x30000063ff647230 */ /* 0x000fe20000004100 */
[----:B------:R-:W-:Y:S01]  /*6270*/  SHF.L.U32 R217, R175, 0x4, RZ ;  /* 0x00000004afd97819 */ /* 0x000fe200000006ff */
[----:B------:R-:W-:Y:S01]  /*6280*/  HADD2.F32 R90, -RZ, R89.H1_H1 ;  /* 0x30000059ff5a7230 */ /* 0x000fe20000004100 */
[C---:B------:R-:W-:Y:S01]  /*6290*/  IADD3 R197, PT, PT, R190.reuse, R211, RZ ;  /* 0x000000d3bec57210 */ /* 0x040fe20007ffe0ff */
[----:B------:R-:W-:Y:S01]  /*62a0*/  HADD2.F32 R89, -RZ, R91.H0_H0 ;  /* 0x2000005bff597230 */ /* 0x000fe20000004100 */
[----:B------:R-:W-:Y:S01]  /*62b0*/  IADD3 R199, PT, PT, R190, R217, RZ ;  /* 0x000000d9bec77210 */ /* 0x000fe20007ffe0ff */
[--C-:B------:R-:W-:Y:S01]  /*62c0*/  HADD2.F32 R91, -RZ, R93.reuse.H0_H0 ;  /* 0x2000005dff5b7230 */ /* 0x100fe20000004100 */
[----:B------:R-:W-:Y:S01]  /*62d0*/  SHF.L.U32 R210, R188, 0x4, RZ ;  /* 0x00000004bcd27819 */ /* 0x000fe200000006ff */
[----:B------:R-:W-:Y:S01]  /*62e0*/  HADD2.F32 R94, -RZ, R93.H1_H1 ;  /* 0x3000005dff5e7230 */ /* 0x000fe20000004100 */
[----:B------:R-:W-:Y:S01]  /*62f0*/  F2FP.F16.E4M3.UNPACK_B R103, R153 ;  /* 0x00000099ff67723e */ /* 0x000fe200020006ff */
[----:B------:R-:W-:Y:S01]  /*6300*/  HADD2.F32 R93, -RZ, R95.H0_H0 ;  /* 0x2000005fff5d7230 */ /* 0x000fe20000004100 */
[----:B------:R-:W-:Y:S01]  /*6310*/  IADD3 R198, PT, PT, R210, R197, RZ ;  /* 0x000000c5d2c67210 */ /* 0x000fe20007ffe0ff */
[----:B------:R-:W-:Y:S01]  /*6320*/  HADD2.F32 R95, -RZ, R97.H0_H0 ;  /* 0x20000061ff5f7230 */ /* 0x000fe20000004100 */
[----:B------:R-:W-:Y:S01]  /*6330*/  F2FP.F16.E4M3.UNPACK_B R105, R153.H1 ;  /* 0x00000099ff69723e */ /* 0x000fe200030006ff */
[C---:B--2---:R-:W-:Y:S01]  /*6340*/  FMUL R0, R78.reuse, R4 ;  /* 0x000000044e007220 */ /* 0x044fe20000400000 */
[C---:B-1----:R-:W-:Y:S01]  /*6350*/  FMUL R2, R78.reuse, R5 ;  /* 0x000000054e027220 */ /* 0x042fe20000400000 */
[C---:B------:R-:W-:Y:S01]  /*6360*/  FMUL R4, R78.reuse, R8 ;  /* 0x000000084e047220 */ /* 0x040fe20000400000 */
[C---:B------:R-:W-:Y:S01]  /*6370*/  FMUL R5, R78.reuse, R9 ;  /* 0x000000094e057220 */ /* 0x040fe20000400000 */
[C---:B------:R-:W-:Y:S01]  /*6380*/  FFMA R0, R81.reuse, R82, R0 ;  /* 0x0000005251007223 */ /* 0x040fe20000000000 */
[C---:B------:R-:W-:Y:S01]  /*6390*/  FFMA R2, R81.reuse, R83, R2 ;  /* 0x0000005351027223 */ /* 0x040fe20000000002 */
[C---:B------:R-:W-:Y:S01]  /*63a0*/  FMUL R8, R78.reuse, R12 ;  /* 0x0000000c4e087220 */ /* 0x040fe20000400000 */
[C---:B------:R-:W-:Y:S01]  /*63b0*/  FMUL R9, R78.reuse, R13 ;  /* 0x0000000d4e097220 */ /* 0x040fe20000400000 */
[C---:B------:R-:W-:Y:S01]  /*63c0*/  FMUL R12, R78.reuse, R16 ;  /* 0x000000104e0c7220 */ /* 0x040fe20000400000 */
[C---:B------:R-:W-:Y:S01]  /*63d0*/  FMUL R13, R78.reuse, R17 ;  /* 0x000000114e0d7220 */ /* 0x040fe20000400000 */
[C---:B------:R-:W-:Y:S01]  /*63e0*/  FMUL R16, R78.reuse, R20 ;  /* 0x000000144e107220 */ /* 0x040fe20000400000 */
[C---:B------:R-:W-:Y:S01]  /*63f0*/  FMUL R17, R78.reuse, R21 ;  /* 0x000000154e117220 */ /* 0x040fe20000400000 */
[----:B------:R-:W-:Y:S02]  /*6400*/  HADD2.F32 R104, -RZ, R103.H1_H1 ;  /* 0x30000067ff687230 */ /* 0x000fe40000004100 */
[C---:B------:R-:W-:Y:S01]  /*6410*/  FMUL R20, R78.reuse, R24 ;  /* 0x000000184e147220 */ /* 0x040fe20000400000 */
[C---:B------:R-:W-:Y:S01]  /*6420*/  FMUL R21, R78.reuse, R25 ;  /* 0x000000194e157220 */ /* 0x040fe20000400000 */
[C---:B------:R-:W-:Y:S01]  /*6430*/  FMUL R24, R78.reuse, R28 ;  /* 0x0000001c4e187220 */ /* 0x040fe20000400000 */
[C---:B------:R-:W-:Y:S01]  /*6440*/  FMUL R25, R78.reuse, R29 ;  /* 0x0000001d4e197220 */ /* 0x040fe20000400000 */
[C---:B------:R-:W-:Y:S01]  /*6450*/  FMUL R28, R78.reuse, R32 ;  /* 0x000000204e1c7220 */ /* 0x040fe20000400000 */
[C---:B------:R-:W-:Y:S01]  /*6460*/  FMUL R29, R78.reuse, R33 ;  /* 0x000000214e1d7220 */ /* 0x040fe20000400000 */
[C---:B------:R-:W-:Y:S01]  /*6470*/  FMUL R32, R78.reuse, R36 ;  /* 0x000000244e207220 */ /* 0x040fe20000400000 */
[----:B------:R-:W-:Y:S01]  /*6480*/  F2FP.F16.E4M3.UNPACK_B R107, R154 ;  /* 0x0000009aff6b723e */ /* 0x000fe200020006ff */
[C---:B------:R-:W-:Y:S01]  /*6490*/  FMUL R33, R78.reuse, R37 ;  /* 0x000000254e217220 */ /* 0x040fe20000400000 */
[C---:B------:R-:W-:Y:S01]  /*64a0*/  FMUL R36, R78.reuse, R40 ;  /* 0x000000284e247220 */ /* 0x040fe20000400000 */
[----:B------:R-:W-:Y:S01]  /*64b0*/  F2FP.F16.E4M3.UNPACK_B R109, R154.H1 ;  /* 0x0000009aff6d723e */ /* 0x000fe200030006ff */
[C---:B------:R-:W-:Y:S01]  /*64c0*/  FMUL R37, R78.reuse, R41 ;  /* 0x000000294e257220 */ /* 0x040fe20000400000 */
[----:B------:R-:W-:Y:S02]  /*64d0*/  HADD2.F32 R108, -RZ, R107.H1_H1 ;  /* 0x3000006bff6c7230 */ /* 0x000fe40000004100 */
        /* <DEDUP_REMOVED lines=26> */
[C---:B------:R-:W-:Y:S01]  /*6680*/  FFMA R3, R81.reuse, R84, R3 ;  /* 0x0000005451037223 */ /* 0x040fe20000000003 */
[C---:B------:R-:W-:Y:S01]  /*6690*/  FFMA R7, R81.reuse, R86, R7 ;  /* 0x0000005651077223 */ /* 0x040fe20000000007 */
[----:B------:R-:W-:Y:S01]  /*66a0*/  F2FP.F16.E4M3.UNPACK_B R127, R159 ;  /* 0x0000009fff7f723e */ /* 0x000fe200020006ff */
[C---:B------:R-:W-:Y:S01]  /*66b0*/  FFMA R4, R81.reuse, R85, R4 ;  /* 0x0000005551047223 */ /* 0x040fe20000000004 */
[C---:B------:R-:W-:Y:S01]  /*66c0*/  FFMA R5, R81.reuse, R88, R5 ;  /* 0x0000005851057223 */ /* 0x040fe20000000005 */
[----:B------:R-:W-:Y:S01]  /*66d0*/  F2FP.F16.E4M3.UNPACK_B R129, R159.H1 ;  /* 0x0000009fff81723e */ /* 0x000fe200030006ff */
[----:B------:R-:W-:Y:S01]  /*66e0*/  FFMA R6, R81, R87, R6 ;  /* 0x0000005751067223 */ /* 0x000fe20000000006 */
[----:B------:R-:W-:Y:S01]  /*66f0*/  F2FP.SATFINITE.E4M3.F32.PACK_AB_MERGE_C R185, R7, R3, RZ ;  /* 0x0000000307b9723e */ /* 0x000fe200048070ff */
[----:B------:R-:W-:Y:S02]  /*6700*/  HADD2.F32 R124, -RZ, R123.H1_H1 ;  /* 0x3000007bff7c7230 */ /* 0x000fe40000004100 */
[----:B------:R-:W-:Y:S01]  /*6710*/  FMUL R11, R78, R11 ;  /* 0x0000000b4e0b7220 */ /* 0x000fe20000400000 */
[----:B------:R-:W-:Y:S01]  /*6720*/  HADD2.F32 R128, -RZ, R127.H1_H1 ;  /* 0x3000007fff807230 */ /* 0x000fe20000004100 */
[----:B------:R-:W-:Y:S01]  /*6730*/  F2FP.SATFINITE.E4M3.F32.PACK_AB_MERGE_C R184, R2, R0, R185 ;  /* 0x0000000002b8723e */ /* 0x000fe200048070b9 */
[C---:B------:R-:W-:Y:S01]  /*6740*/  FMUL R10, R78.reuse, R14 ;  /* 0x0000000e4e0a7220 */ /* 0x040fe20000400000 */
[C---:B------:R-:W-:Y:S01]  /*6750*/  FFMA R11, R81.reuse, R90, R11 ;  /* 0x0000005a510b7223 */ /* 0x040fe2000000000b */
[C---:B------:R-:W-:Y:S01]  /*6760*/  FFMA R8, R81.reuse, R89, R8 ;  /* 0x0000005951087223 */ /* 0x040fe20000000008 */
[----:B------:R-:W-:Y:S01]  /*6770*/  FFMA R9, R81, R92, R9 ;  /* 0x0000005c51097223 */ /* 0x000fe20000000009 */
[----:B------:R-:W-:Y:S01]  /*6780*/  F2FP.F16.E4M3.UNPACK_B R131, R160 ;  /* 0x000000a0ff83723e */ /* 0x000fe200020006ff */
[----:B------:R-:W-:Y:S01]  /*6790*/  HADD2.F32 R98, -RZ, R97.H1_H1 ;  /* 0x30000061ff627230 */ /* 0x000fe20000004100 */
[----:B------:R-:W-:Y:S01]  /*67a0*/  F2FP.SATFINITE.E4M3.F32.PACK_AB_MERGE_C R186, R11, R6, RZ ;  /* 0x000000060bba723e */ /* 0x000fe200048070ff */
[----:B------:R-:W-:Y:S01]  /*67b0*/  FFMA R10, R81, R91, R10 ;  /* 0x0000005b510a7223 */ /* 0x000fe2000000000a */
[----:B------:R-:W-:Y:S02]  /*67c0*/  HADD2.F32 R97, -RZ, R99.H0_H0 ;  /* 0x20000063ff617230 */ /* 0x000fe40000004100 */
[C---:B------:R-:W-:Y:S01]  /*67d0*/  FMUL R15, R78.reuse, R15 ;  /* 0x0000000f4e0f7220 */ /* 0x040fe20000400000 */
[----:B------:R-:W-:Y:S01]  /*67e0*/  F2FP.SATFINITE.E4M3.F32.PACK_AB_MERGE_C R185, R5, R4, R186 ;  /* 0x0000000405b9723e */ /* 0x000fe200048070ba */
[----:B------:R-:W-:Y:S02]  /*67f0*/  HADD2.F32 R132, -RZ, R131.H1_H1 ;  /* 0x30000083ff847230 */ /* 0x000fe40000004100 */
[C---:B------:R-:W-:Y:S01]  /*6800*/  FMUL R14, R78.reuse, R18 ;  /* 0x000000124e0e7220 */ /* 0x040fe20000400000 */
[C---:B------:R-:W-:Y:S01]  /*6810*/  FFMA R15, R81.reuse, R94, R15 ;  /* 0x0000005e510f7223 */ /* 0x040fe2000000000f */
[C---:B------:R-:W-:Y:S01]  /*6820*/  FFMA R12, R81.reuse, R93, R12 ;  /* 0x0000005d510c7223 */ /* 0x040fe2000000000c */
[----:B------:R-:W-:Y:S01]  /*6830*/  FFMA R13, R81, R96, R13 ;  /* 0x00000060510d7223 */ /* 0x000fe2000000000d */
[----:B------:R-:W-:Y:S01]  /*6840*/  F2FP.F16.E4M3.UNPACK_B R133, R160.H1 ;  /* 0x000000a0ff85723e */ /* 0x000fe200030006ff */
[--C-:B------:R-:W-:Y:S01]  /*6850*/  HADD2.F32 R99, -RZ, R101.reuse.H0_H0 ;  /* 0x20000065ff637230 */ /* 0x100fe20000004100 */
[----:B------:R-:W-:Y:S01]  /*6860*/  F2FP.SATFINITE.E4M3.F32.PACK_AB_MERGE_C R186, R15, R10, RZ ;  /* 0x0000000a0fba723e */ /* 0x000fe200048070ff */
[----:B------:R-:W-:Y:S01]  /*6870*/  FFMA R14, R81, R95, R14 ;  /* 0x0000005f510e7223 */ /* 0x000fe2000000000e */
[C---:B------:R-:W-:Y:S01]  /*6880*/  FMUL R19, R78.reuse, R19 ;  /* 0x000000134e137220 */ /* 0x040fe20000400000 */
[----:B------:R-:W-:Y:S01]  /*6890*/  HADD2.F32 R102, -RZ, R101.H1_H1 ;  /* 0x30000065ff667230 */ /* 0x000fe20000004100 */
[----:B------:R-:W-:Y:S01]  /*68a0*/  F2FP.SATFINITE.E4M3.F32.PACK_AB_MERGE_C R186, R9, R8, R186 ;  /* 0x0000000809ba723e */ /* 0x000fe200048070ba */
[----:B------:R-:W-:Y:S02]  /*68b0*/  HADD2.F32 R101, -RZ, R103.H0_H0 ;  /* 0x20000067ff657230 */ /* 0x000fe40000004100 */
[C---:B------:R-:W-:Y:S01]  /*68c0*/  FFMA R19, R81.reuse, R98, R19 ;  /* 0x0000006251137223 */ /* 0x040fe20000000013 */
[C---:B------:R-:W-:Y:S01]  /*68d0*/  FFMA R16, R81.reuse, R97, R16 ;  /* 0x0000006151107223 */ /* 0x040fe20000000010 */
[----:B------:R-:W-:Y:S01]  /*68e0*/  FFMA R17, R81, R100, R17 ;  /* 0x0000006451117223 */ /* 0x000fe20000000011 */
[C---:B------:R-:W-:Y:S01]  /*68f0*/  FMUL R18, R78.reuse, R22 ;  /* 0x000000164e127220 */ /* 0x040fe20000400000 */
[----:B------:R-:W-:Y:S01]  /*6900*/  F2FP.F16.E4M3.UNPACK_B R135, R161 ;  /* 0x000000a1ff87723e */ /* 0x000fe200020006ff */
        /* <DEDUP_REMOVED lines=10> */
[----:B------:R1:W-:Y:S01]  /*69b0*/  STS.128 [R172+UR49+0x4200], R184 ;  /* 0x004200b8ac007988 */ /* 0x0003e20008000c31 */
[----:B------:R-:W-:Y:S01]  /*69c0*/  HADD2.F32 R136, -RZ, R135.H1_H1 ;  /* 0x30000087ff887230 */ /* 0x000fe20000004100 */
[----:B------:R-:W-:Y:S01]  /*69d0*/  F2FP.SATFINITE.E4M3.F32.PACK_AB_MERGE_C R200, R23, R18, RZ ;  /* 0x0000001217c8723e */ /* 0x000fe200048070ff */
[C---:B------:R-:W-:Y:S01]  /*69e0*/  FMUL R22, R78.reuse, R26 ;  /* 0x0000001a4e167220 */ /* 0x040fe20000400000 */
[C---:B------:R-:W-:Y:S01]  /*69f0*/  FMUL R27, R78.reuse, R27 ;  /* 0x0000001b4e1b7220 */ /* 0x040fe20000400000 */
[--C-:B------:R-:W-:Y:S01]  /*6a00*/  HADD2.F32 R107, -RZ, R109.reuse.H0_H0 ;  /* 0x2000006dff6b7230 */ /* 0x100fe20000004100 */
[----:B------:R-:W-:Y:S01]  /*6a10*/  F2FP.SATFINITE.E4M3.F32.PACK_AB_MERGE_C R200, R17, R16, R200 ;  /* 0x0000001011c8723e */ /* 0x000fe200048070c8 */
[C---:B------:R-:W-:Y:S01]  /*6a20*/  FFMA R22, R81.reuse, R103, R22 ;  /* 0x0000006751167223 */ /* 0x040fe20000000016 */
[C---:B------:R-:W-:Y:S01]  /*6a30*/  FFMA R27, R81.reuse, R106, R27 ;  /* 0x0000006a511b7223 */ /* 0x040fe2000000001b */
[C---:B------:R-:W-:Y:S01]  /*6a40*/  FFMA R24, R81.reuse, R105, R24 ;  /* 0x0000006951187223 */ /* 0x040fe20000000018 */
[----:B------:R-:W-:Y:S01]  /*6a50*/  F2FP.F16.E4M3.UNPACK_B R137, R161.H1 ;  /* 0x000000a1ff89723e */ /* 0x000fe200030006ff */
[----:B------:R-:W-:Y:S02]  /*6a60*/  HADD2.F32 R110, -RZ, R109.H1_H1 ;  /* 0x3000006dff6e7230 */ /* 0x000fe40000004100 */
[----:B------:R-:W-:Y:S01]  /*6a70*/  FFMA R25, R81, R108, R25 ;  /* 0x0000006c51197223 */ /* 0x000fe20000000019 */
[----:B------:R-:W-:Y:S01]  /*6a80*/  F2FP.SATFINITE.E4M3.F32.PACK_AB_MERGE_C R201, R27, R22, RZ ;  /* 0x000000161bc9723e */ /* 0x000fe200048070ff */
[----:B------:R-:W-:Y:S02]  /*6a90*/  HADD2.F32 R109, -RZ, R111.H0_H0 ;  /* 0x2000006fff6d7230 */ /* 0x000fe40000004100 */
[C---:B------:R-:W-:Y:S01]  /*6aa0*/  FMUL R26, R78.reuse, R30 ;  /* 0x0000001e4e1a7220 */ /* 0x040fe20000400000 */
[C---:B------:R-:W-:Y:S01]  /*6ab0*/  FMUL R31, R78.reuse, R31 ;  /* 0x0000001f4e1f7220 */ /* 0x040fe20000400000 */
[--C-:B------:R-:W-:Y:S01]  /*6ac0*/  HADD2.F32 R111, -RZ, R113.reuse.H0_H0 ;  /* 0x20000071ff6f7230 */ /* 0x100fe20000004100 */
[----:B------:R-:W-:Y:S01]  /*6ad0*/  F2FP.SATFINITE.E4M3.F32.PACK_AB_MERGE_C R201, R21, R20, R201 ;  /* 0x0000001415c9723e */ /* 0x000fe200048070c9 */
[C---:B------:R-:W-:Y:S01]  /*6ae0*/  FFMA R26, R81.reuse, R107, R26 ;  /* 0x0000006b511a7223 */ /* 0x040fe2000000001a */
[C---:B------:R-:W-:Y:S01]  /*6af0*/  FFMA R31, R81.reuse, R110, R31 ;  /* 0x0000006e511f7223 */ /* 0x040fe2000000001f */
[C---:B------:R-:W-:Y:S01]  /*6b00*/  FFMA R28, R81.reuse, R109, R28 ;  /* 0x0000006d511c7223 */ /* 0x040fe2000000001c */
[----:B------:R-:W-:Y:S01]  /*6b10*/  F2FP.F16.E4M3.UNPACK_B R139, R162 ;  /* 0x000000a2ff8b723e */ /* 0x000fe200020006ff */
[----:B------:R-:W-:Y:S02]  /*6b20*/  HADD2.F32 R114, -RZ, R113.H1_H1 ;  /* 0x30000071ff727230 */ /* 0x000fe40000004100 */
[----:B------:R-:W-:Y:S01]  /*6b30*/  FFMA R29, R81, R112, R29 ;  /* 0x00000070511d7223 */ /* 0x000fe2000000001d */
[----:B------:R-:W-:Y:S01]  /*6b40*/  F2FP.SATFINITE.E4M3.F32.PACK_AB_MERGE_C R202, R31, R26, RZ ;  /* 0x0000001a1fca723e */ /* 0x000fe200048070ff */
[----:B------:R-:W-:Y:S02]  /*6b50*/  HADD2.F32 R113, -RZ, R115.H0_H0 ;  /* 0x20000073ff717230 */ /* 0x000fe40000004100 */
[C---:B------:R-:W-:Y:S01]  /*6b60*/  FMUL R30, R78.reuse, R34 ;  /* 0x000000224e1e7220 */ /* 0x040fe20000400000 */
[----:B------:R-:W-:Y:S01]  /*6b70*/  HADD2.F32 R140, -RZ, R139.H1_H1 ;  /* 0x3000008bff8c7230 */ /* 0x000fe20000004100 */
[----:B------:R-:W-:Y:S01]  /*6b80*/  F2FP.SATFINITE.E4M3.F32.PACK_AB_MERGE_C R202, R25, R24, R202 ;  /* 0x0000001819ca723e */ /* 0x000fe200048070ca */
[C---:B------:R-:W-:Y:S01]  /*6b90*/  FMUL R35, R78.reuse, R35 ;  /* 0x000000234e237220 */ /* 0x040fe20000400000 */
[--C-:B------:R-:W-:Y:S02]  /*6ba0*/  HADD2.F32 R115, -RZ, R117.reuse.H0_H0 ;  /* 0x20000075ff737230 */ /* 0x100fe40000004100 */
[C---:B------:R-:W-:Y:S01]  /*6bb0*/  FFMA R30, R81.reuse, R111, R30 ;  /* 0x0000006f511e7223 */ /* 0x040fe2000000001e */
[----:B------:R-:W-:Y:S02]  /*6bc0*/  HADD2.F32 R118, -RZ, R117.H1_H1 ;  /* 0x30000075ff767230 */ /* 0x000fe40000004100 */
[C---:B------:R-:W-:Y:S01]  /*6bd0*/  FFMA R35, R81.reuse, R114, R35 ;  /* 0x0000007251237223 */ /* 0x040fe20000000023 */
[C---:B------:R-:W-:Y:S01]  /*6be0*/  FFMA R32, R81.reuse, R113, R32 ;  /* 0x0000007151207223 */ /* 0x040fe20000000020 */
[----:B------:R-:W-:Y:S01]  /*6bf0*/  F2FP.F16.E4M3.UNPACK_B R141, R162.H1 ;  /* 0x000000a2ff8d723e */ /* 0x000fe200030006ff */
[----:B------:R-:W-:Y:S01]  /*6c00*/  FFMA R33, R81, R116, R33 ;  /* 0x0000007451217223 */ /* 0x000fe20000000021 */
[----:B------:R-:W-:Y:S01]  /*6c10*/  HADD2.F32 R117, -RZ, R119.H0_H0 ;  /* 0x20000077ff757230 */ /* 0x000fe20000004100 */
        /* <DEDUP_REMOVED lines=9> */
[----:B------:R1:W-:Y:S01]  /*6cb0*/  STS.128 [R197+0x4010], R200 ;  /* 0x004010c8c5007388 */ /* 0x0003e20000000c00 */
[----:B------:R-:W-:Y:S01]  /*6cc0*/  FFMA R37, R81, R120, R37 ;  /* 0x0000007851257223 */ /* 0x000fe20000000025 */
[----:B------:R-:W-:Y:S01]  /*6cd0*/  F2FP.SATFINITE.E4M3.F32.PACK_AB_MERGE_C R204, R39, R34, RZ ;  /* 0x0000002227cc723e */ /* 0x000fe200048070ff */
[----:B------:R-:W-:Y:S02]  /*6ce0*/  HADD2.F32 R122, -RZ, R121.H1_H1 ;  /* 0x30000079ff7a7230 */ /* 0x000fe40000004100 */
[C---:B------:R-:W-:Y:S01]  /*6cf0*/  FMUL R38, R78.reuse, R42 ;  /* 0x0000002a4e267220 */ /* 0x040fe20000400000 */
[----:B------:R-:W-:Y:S01]  /*6d00*/  HADD2.F32 R121, -RZ, R123.H0_H0 ;  /* 0x2000007bff797230 */ /* 0x000fe20000004100 */
[----:B------:R-:W-:Y:S01]  /*6d10*/  F2FP.SATFINITE.E4M3.F32.PACK_AB_MERGE_C R204, R33, R32, R204 ;  /* 0x0000002021cc723e */ /* 0x000fe200048070cc */
[----:B------:R-:W-:Y:S02]  /*6d20*/  HADD2.F32 R144, -RZ, R143.H1_H1 ;  /* 0x3000008fff907230 */ /* 0x000fe40000004100 */
[C---:B------:R-:W-:Y:S01]  /*6d30*/  FFMA R38, R81.reuse, R119, R38 ;  /* 0x0000007751267223 */ /* 0x040fe20000000026 */
[C---:B------:R-:W-:Y:S01]  /*6d40*/  FMUL R43, R78.reuse, R43 ;  /* 0x0000002b4e2b7220 */ /* 0x040fe20000400000 */
[--C-:B------:R-:W-:Y:S02]  /*6d50*/  HADD2.F32 R123, -RZ, R125.reuse.H0_H0 ;  /* 0x2000007dff7b7230 */ /* 0x100fe40000004100 */
[C---:B------:R-:W-:Y:S01]  /*6d60*/  FMUL R42, R78.reuse, R46 ;  /* 0x0000002e4e2a7220 */ /* 0x040fe20000400000 */
[----:B------:R-:W-:Y:S02]  /*6d70*/  HADD2.F32 R126, -RZ, R125.H1_H1 ;  /* 0x3000007dff7e7230 */ /* 0x000fe40000004100 */
[C---:B------:R-:W-:Y:S01]  /*6d80*/  FFMA R43, R81.reuse, R122, R43 ;  /* 0x0000007a512b7223 */ /* 0x040fe2000000002b */
[----:B------:R-:W-:Y:S01]  /*6d90*/  F2FP.F16.E4M3.UNPACK_B R145, R163.H1 ;  /* 0x000000a3ff91723e */ /* 0x000fe200030006ff */
[C---:B------:R-:W-:Y:S01]  /*6da0*/  FFMA R40, R81.reuse, R121, R40 ;  /* 0x0000007951287223 */ /* 0x040fe20000000028 */
[----:B------:R-:W-:Y:S01]  /*6db0*/  FFMA R41, R81, R124, R41 ;  /* 0x0000007c51297223 */ /* 0x000fe20000000029 */
[----:B------:R-:W-:Y:S01]  /*6dc0*/  ISETP.NE.AND P0, PT, R193, RZ, PT ;  /* 0x000000ffc100720c */ /* 0x000fe20003f05270 */
[----:B------:R-:W-:Y:S01]  /*6dd0*/  HADD2.F32 R125, -RZ, R127.H0_H0 ;  /* 0x2000007fff7d7230 */ /* 0x000fe20000004100 */
[----:B------:R-:W-:Y:S01]  /*6de0*/  F2FP.SATFINITE.E4M3.F32.PACK_AB_MERGE_C R205, R43, R38, RZ ;  /* 0x000000262bcd723e */ /* 0x000fe200048070ff */
[----:B------:R-:W-:Y:S01]  /*6df0*/  FFMA R42, R81, R123, R42 ;  /* 0x0000007b512a7223 */ /* 0x000fe2000000002a */
[C---:B------:R-:W-:Y:S01]  /*6e00*/  FMUL R47, R78.reuse, R47 ;  /* 0x0000002f4e2f7220 */ /* 0x040fe20000400000 */
[--C-:B------:R-:W-:Y:S01]  /*6e10*/  HADD2.F32 R127, -RZ, R129.reuse.H0_H0 ;  /* 0x20000081ff7f7230 */ /* 0x100fe20000004100 */
[----:B------:R-:W-:Y:S01]  /*6e20*/  F2FP.SATFINITE.E4M3.F32.PACK_AB_MERGE_C R205, R37, R36, R205 ;  /* 0x0000002425cd723e */ /* 0x000fe200048070cd */
[----:B------:R-:W-:Y:S02]  /*6e30*/  HADD2.F32 R130, -RZ, R129.H1_H1 ;  /* 0x30000081ff827230 */ /* 0x000fe40000004100 */
[C---:B------:R-:W-:Y:S01]  /*6e40*/  FFMA R47, R81.reuse, R126, R47 ;  /* 0x0000007e512f7223 */ /* 0x040fe2000000002f */
[C---:B------:R-:W-:Y:S01]  /*6e50*/  FFMA R44, R81.reuse, R125, R44 ;  /* 0x0000007d512c7223 */ /* 0x040fe2000000002c */
[C---:B------:R-:W-:Y:S01]  /*6e60*/  FFMA R45, R81.reuse, R128, R45 ;  /* 0x00000080512d7223 */ /* 0x040fe2000000002d */
[----:B------:R-:W-:Y:S02]  /*6e70*/  HADD2.F32 R129, -RZ, R131.H0_H0 ;  /* 0x20000083ff817230 */ /* 0x000fe40000004100 */
[C---:B------:R-:W-:Y:S01]  /*6e80*/  FMUL R46, R78.reuse, R50 ;  /* 0x000000324e2e7220 */ /* 0x040fe20000400000 */
[C---:B------:R-:W-:Y:S01]  /*6e90*/  FMUL R51, R78.reuse, R51 ;  /* 0x000000334e337220 */ /* 0x040fe20000400000 */
[--C-:B------:R-:W-:Y:S02]  /*6ea0*/  HADD2.F32 R131, -RZ, R133.reuse.H0_H0 ;  /* 0x20000085ff837230 */ /* 0x100fe40000004100 */
[C---:B------:R-:W-:Y:S01]  /*6eb0*/  FMUL R50, R78.reuse, R54 ;  /* 0x000000364e327220 */ /* 0x040fe20000400000 */
[C---:B------:R-:W-:Y:S01]  /*6ec0*/  FFMA R46, R81.reuse, R127, R46 ;  /* 0x0000007f512e7223 */ /* 0x040fe2000000002e */
[----:B------:R-:W-:Y:S02]  /*6ed0*/  HADD2.F32 R134, -RZ, R133.H1_H1 ;  /* 0x30000085ff867230 */ /* 0x000fe40000004100 */
[C---:B------:R-:W-:Y:S01]  /*6ee0*/  FFMA R51, R81.reuse, R130, R51 ;  /* 0x0000008251337223 */ /* 0x040fe20000000033 */
[----:B------:R-:W-:Y:S02]  /*6ef0*/  HADD2.F32 R133, -RZ, R135.H0_H0 ;  /* 0x20000087ff857230 */ /* 0x000fe40000004100 */
[C---:B------:R-:W-:Y:S01]  /*6f00*/  FMUL R55, R78.reuse, R55 ;  /* 0x000000374e377220 */ /* 0x040fe20000400000 */
[C---:B------:R-:W-:Y:S01]  /*6f10*/  FFMA R48, R81.reuse, R129, R48 ;  /* 0x0000008151307223 */ /* 0x040fe20000000030 */
[C---:B------:R-:W-:Y:S01]  /*6f20*/  FFMA R49, R81.reuse, R132, R49 ;  /* 0x0000008451317223 */ /* 0x040fe20000000031 */
[--C-:B------:R-:W-:Y:S02]  /*6f30*/  HADD2.F32 R135, -RZ, R137.reuse.H0_H0 ;  /* 0x20000089ff877230 */ /* 0x100fe40000004100 */
[C---:B------:R-:W-:Y:S01]  /*6f40*/  FFMA R50, R81.reuse, R131, R50 ;  /* 0x0000008351327223 */ /* 0x040fe20000000032 */
[----:B------:R-:W-:Y:S02]  /*6f50*/  HADD2.F32 R138, -RZ, R137.H1_H1 ;  /* 0x30000089ff8a7230 */ /* 0x000fe40000004100 */
[C---:B------:R-:W-:Y:S01]  /*6f60*/  FMUL R54, R78.reuse, R58 ;  /* 0x0000003a4e367220 */ /* 0x040fe20000400000 */
[----:B------:R-:W-:Y:S02]  /*6f70*/  HADD2.F32 R137, -RZ, R139.H0_H0 ;  /* 0x2000008bff897230 */ /* 0x000fe40000004100 */
[C---:B------:R-:W-:Y:S01]  /*6f80*/  FFMA R55, R81.reuse, R134, R55 ;  /* 0x0000008651377223 */ /* 0x040fe20000000037 */
        /* <DEDUP_REMOVED lines=16> */
[----:B------:R-:W-:Y:S01]  /*7090*/  FFMA R63, R81, R142, R63 ;  /* 0x0000008e513f7223 */ /* 0x000fe2000000003f */
[----:B------:R-:W-:Y:S01]  /*70a0*/  FMUL R67, R78, R67 ;  /* 0x000000434e437220 */ /* 0x000fe20000400000 */
[----:B------:R-:W-:Y:S01]  /*70b0*/  F2FP.SATFINITE.E4M3.F32.PACK_AB_MERGE_C R206, R47, R42, RZ ;  /* 0x0000002a2fce723e */ /* 0x000fe200048070ff */
[----:B------:R-:W-:Y:S01]  /*70c0*/  FFMA R60, R81, R141, R60 ;  /* 0x0000008d513c7223 */ /* 0x000fe2000000003c */
[----:B------:R-:W-:Y:S01]  /*70d0*/  F2FP.SATFINITE.E4M3.F32.PACK_AB_MERGE_C R207, R51, R46, RZ ;  /* 0x0000002e33cf723e */ /* 0x000fe200048070ff */
[C---:B------:R-:W-:Y:S01]  /*70e0*/  FFMA R61, R81.reuse, R144, R61 ;  /* 0x00000090513d7223 */ /* 0x040fe2000000003d */
[C---:B------:R-:W-:Y:S01]  /*70f0*/  FFMA R62, R81.reuse, R143, R62 ;  /* 0x0000008f513e7223 */ /* 0x040fe2000000003e */
[----:B------:R-:W-:Y:S01]  /*7100*/  FFMA R67, R81, R146, R67 ;  /* 0x0000009251437223 */ /* 0x000fe20000000043 */
[----:B------:R-:W-:Y:S02]  /*7110*/  F2FP.SATFINITE.E4M3.F32.PACK_AB_MERGE_C R206, R41, R40, R206 ;  /* 0x0000002829ce723e */ /* 0x000fe400048070ce */
[----:B------:R-:W-:Y:S02]  /*7120*/  F2FP.SATFINITE.E4M3.F32.PACK_AB_MERGE_C R207, R45, R44, R207 ;  /* 0x0000002c2dcf723e */ /* 0x000fe400048070cf */
[----:B------:R-:W-:Y:S02]  /*7130*/  F2FP.SATFINITE.E4M3.F32.PACK_AB_MERGE_C R212, R55, R50, RZ ;  /* 0x0000003237d4723e */ /* 0x000fe400048070ff */
[----:B------:R-:W-:Y:S01]  /*7140*/  F2FP.SATFINITE.E4M3.F32.PACK_AB_MERGE_C R213, R59, R54, RZ ;  /* 0x000000363bd5723e */ /* 0x000fe200048070ff */
[----:B------:R1:W-:Y:S01]  /*7150*/  STS.128 [R199+0x4020], R204 ;  /* 0x004020ccc7007388 */ /* 0x0003e20000000c00 */
[----:B------:R-:W-:Y:S02]  /*7160*/  F2FP.SATFINITE.E4M3.F32.PACK_AB_MERGE_C R214, R63, R58, RZ ;  /* 0x0000003a3fd6723e */ /* 0x000fe400048070ff */
[----:B------:R-:W-:Y:S02]  /*7170*/  F2FP.SATFINITE.E4M3.F32.PACK_AB_MERGE_C R215, R67, R62, RZ ;  /* 0x0000003e43d7723e */ /* 0x000fe400048070ff */
[----:B------:R-:W-:Y:S02]  /*7180*/  F2FP.SATFINITE.E4M3.F32.PACK_AB_MERGE_C R212, R49, R48, R212 ;  /* 0x0000003031d4723e */ /* 0x000fe400048070d4 */
[----:B------:R-:W-:Y:S02]  /*7190*/  F2FP.SATFINITE.E4M3.F32.PACK_AB_MERGE_C R213, R53, R52, R213 ;  /* 0x0000003435d5723e */ /* 0x000fe400048070d5 */
[----:B------:R-:W-:Y:S02]  /*71a0*/  F2FP.SATFINITE.E4M3.F32.PACK_AB_MERGE_C R214, R57, R56, R214 ;  /* 0x0000003839d6723e */ /* 0x000fe400048070d6 */
[----:B------:R-:W-:Y:S02]  /*71b0*/  F2FP.SATFINITE.E4M3.F32.PACK_AB_MERGE_C R215, R61, R60, R215 ;  /* 0x0000003c3dd7723e */ /* 0x000fe400048070d7 */
[----:B------:R-:W-:Y:S02]  /*71c0*/  LEA R216, R181, UR49, 0x3 ;  /* 0x00000031b5d87c11 */ /* 0x000fe4000f8e18ff */
[----:B------:R-:W-:Y:S01]  /*71d0*/  @P6 SHF.L.U32 R219, R180, 0x1f, RZ ;  /* 0x0000001fb4db6819 */ /* 0x000fe200000006ff */
[----:B------:R1:W-:Y:S01]  /*71e0*/  STS.128 [R198+0x4010], R212 ;  /* 0x004010d4c6007388 */ /* 0x0003e20000000c00 */
[----:B------:R-:W-:Y:S01]  /*71f0*/  @!PT LDS RZ, [RZ] ;  /* 0x00000000fffff984 */ /* 0x000fe20000000800 */
[----:B------:R-:W-:Y:S01]  /*7200*/  @!PT LDS RZ, [RZ] ;  /* 0x00000000fffff984 */ /* 0x000fe20000000800 */
[----:B------:R-:W-:Y:S01]  /*7210*/  @!PT LDS RZ, [RZ] ;  /* 0x00000000fffff984 */ /* 0x000fe20000000800 */
[----:B------:R-:W-:Y:S01]  /*7220*/  @!PT LDS RZ, [RZ] ;  /* 0x00000000fffff984 */ /* 0x000fe20000000800 */
[----:B------:R2:W-:Y:S07]  /*7230*/  MEMBAR.ALL.CTA ;  /* 0x0000000000007992 */ /* 0x0005ee0000008000 */
[----:B--2---:R-:W2:Y:S02]  /*7240*/  FENCE.VIEW.ASYNC.S ;  /* 0x00000000000073c6 */ /* 0x004ea40000000000 */
[----:B--2---:R-:W-:Y:S06]  /*7250*/  BAR.SYNC.DEFER_BLOCKING 0x1, 0x80 ;  /* 0x0042000000007b1d */ /* 0x004fec0000010000 */
[----:B------:R-:W-:Y:S05]  /*7260*/  @P0 BRA `(.L_x_114) ;  /* 0x0000000000280947 */ /* 0x000fea0003800000 */
[----:B------:R-:W-:Y:S02]  /*7270*/  UIADD3 UR4, UPT, UPT, UR49, 0x4200, URZ ;  /* 0x0000420031047890 */ /* 0x000fe4000fffe0ff */
[----:B------:R-:W-:Y:S01]  /*7280*/  UIADD3 UR6, UP0, UPT, UR52, 0x680, URZ ;  /* 0x0000068034067890 */ /* 0x000fe2000ff1e0ff */
[----:B------:R-:W-:Y:S03]  /*7290*/  UMOV UR43, UR36 ;  /* 0x00000024002b7c82 */ /* 0x000fe60008000000 */
[----:B------:R-:W-:Y:S01]  /*72a0*/  MOV R192, UR4 ;  /* 0x0000000400c07c02 */ /* 0x000fe20008000f00 */
[----:B------:R-:W-:Y:S03]  /*72b0*/  UIADD3.X UR7, UPT, UPT, URZ, UR53, URZ, UP0, !UPT ;  /* 0x00000035ff077290 */ /* 0x000fe600087fe4ff */
[----:B------:R-:W-:Y:S11]  /*72c0*/  R2UR UR40, R192 ;  /* 0x00000000c02872ca */ /* 0x000ff600000e0000 */
[----:B------:R-:W-:Y:S02]  /*72d0*/  @!UPT UIADD3 URZ, UPT, UPT, URZ, URZ, URZ ;  /* 0x000000fffffff290 */ /* 0x000fe4000fffe0ff */
[----:B------:R2:W-:Y:S01]  /*72e0*/  UTMASTG.3D [UR40], [UR6] ;  /* 0x00000028060073b5 */ /* 0x0005e20008010000 */
[----:B------:R0:W-:Y:S01]  /*72f0*/  UTMACMDFLUSH ;  /* 0x00000000000079b7 */ /* 0x0001e20000000000 */
[----:B--2---:R-:W-:Y:S04]  /*7300*/  DEPBAR.LE SB0, 0x1 ;  /* 0x000080400000791a */ /* 0x004fe80000000000 */
.L_x_114:
[----:B------:R-:W-:Y:S05]  /*7310*/  BSYNC.RECONVERGENT B0 ;  /* 0x0000000000007941 */ /* 0x000fea0003800200 */
.L_x_113:
[----:B------:R-:W-:Y:S06]  /*7320*/  BAR.SYNC.DEFER_BLOCKING 0x1, 0x80 ;  /* 0x0042000000007b1d */ /* 0x000fec0000010000 */
[----:B------:R-:W2:Y:S01]  /*7330*/  @P6 SYNCS.PHASECHK.TRANS64.TRYWAIT P0, [R216+URZ+0x40], R219 ;  /* 0x000040dbd80065a7 */ /* 0x000ea200080011ff */
[----:B------:R-:W-:Y:S01]  /*7340*/  BSSY B1, `(.L_x_115) ;  /* 0x0000023000017945 */ /* 0x000fe20003800000 */
[----:B--2---:R-:W-:Y:S03]  /*7350*/  @P6 SEL R208, RZ, 0x1, !P0 ;  /* 0x00000001ffd06807 */ /* 0x004fe60004000000 */
[----:B------:R-:W-:Y:S05]  /*7360*/  @!P6 BRA `(.L_x_116) ;  /* 0x000000000080e947 */ /* 0x000fea0003800000 */
[----:B------:R-:W-:Y:S01]  /*7370*/  ISETP.NE.AND P1, PT, R209, RZ, PT ;  /* 0x000000ffd100720c */ /* 0x000fe20003f25270 */
[----:B------:R-:W-:Y:S01]  /*7380*/  BSSY B0, `(.L_x_117) ;  /* 0x000000a000007945 */ /* 0x000fe20003800000 */
[----:B------:R-:W-:Y:S11]  /*7390*/  ISETP.NE.AND P0, PT, R208, RZ, PT ;  /* 0x000000ffd000720c */ /* 0x000ff60003f05270 */
[----:B------:R-:W-:Y:S04]  /*73a0*/  @P1 IMAD R0, R181, 0x2000, R190 ;  /* 0x00002000b5001824 */ /* 0x000fe800078e02be */
[C---:B------:R-:W-:Y:S01]  /*73b0*/  @P1 IMAD.IADD R211, R0.reuse, 0x1, R211 ;  /* 0x0000000100d31824 */ /* 0x040fe200078e02d3 */
[----:B------:R-:W-:Y:S03]  /*73c0*/  @P1 IADD3 R217, PT, PT, R0, R217, RZ ;  /* 0x000000d900d91210 */ /* 0x000fe60007ffe0ff */
[----:B------:R-:W-:Y:S01]  /*73d0*/  @P1 IMAD.IADD R210, R210, 0x1, R211 ;  /* 0x00000001d2d21824 */ /* 0x000fe200078e02d3 */
[----:B------:R-:W-:Y:S06]  /*73e0*/  @P0 BRA `(.L_x_118) ;  /* 0x00000000000c0947 */ /* 0x000fec0003800000 */
[----:B------:R-:W-:Y:S04]  /*73f0*/  SHF.L.U32 R3, R180, 0x1f, RZ ;  /* 0x0000001fb4037819 */ /* 0x000fe800000006ff */
[----:B------:R-:W2:Y:S02]  /*7400*/  SYNCS.PHASECHK.TRANS64.TRYWAIT P0, [R216+URZ+0x40], R3 ;  /* 0x00004003d80075a7 */ /* 0x000ea400080011ff */
[----:B--2---:R-:W-:Y:S05]  /*7410*/  @!P0 BRA `(.L_x_119) ;  /* 0x0000002000048947 */ /* 0x004fea0003800000 */
.L_x_118:
[----:B------:R-:W-:Y:S05]  /*7420*/  BSYNC B0 ;  /* 0x0000000000007941 */ /* 0x000fea0003800000 */
.L_x_117:
[----:B------:R-:W-:Y:S01]  /*7430*/  ISETP.NE.AND P0, PT, R209, RZ, PT ;  /* 0x000000ffd100720c */ /* 0x000fe20003f05270 */
[----:B--2---:R-:W-:Y:S02]  /*7440*/  VIADD R3, R216, 0x50 ;  /* 0x00000050d8037836 */ /* 0x004fe40000000000 */
[----:B------:R-:W-:Y:S02]  /*7450*/  IMAD.U32 R2, RZ, RZ, UR37 ;  /* 0x00000025ff027e24 */ /* 0x000fe4000f8e00ff */
[----:B------:R-:W-:Y:S03]  /*7460*/  VIADD R181, R181, 0x1 ;  /* 0x00000001b5b57836 */ /* 0x000fe60000000000 */
[----:B------:R-:W-:Y:S05]  /*7470*/  PRMT R2, R2, 0x654, R3 ;  /* 0x0000065402027816 */ /* 0x000fea0000000003 */
[----:B------:R2:W3:Y:S04]  /*7480*/  @P0 LDS.128 R148, [R0] ;  /* 0x0000000000940984 */ /* 0x0004e80000000c00 */
[----:B------:R2:W4:Y:S04]  /*7490*/  @P0 LDS.128 R152, [R211+0x10] ;  /* 0x00001000d3980984 */ /* 0x0005280000000c00 */
        /* <DEDUP_REMOVED lines=13> */
.L_x_116:
[----:B------:R-:W-:Y:S05]  /*7570*/  BSYNC B1 ;  /* 0x0000000000017941 */ /* 0x000fea0003800000 */
.L_x_115:
[----:B--2---:R-:W-:Y:S05]  /*7580*/  VIADD R0, R80, 0x40 ;  /* 0x0000004050007836 */ /* 0x004fea0000000000 */
[----:B------:R-:W-:Y:S04]  /*7590*/  SHF.R.U32.HI R0, RZ, 0x15, R0 ;  /* 0x00000015ff007819 */ /* 0x000fe80000011600 */
[----:B------:R-:W-:Y:S11]  /*75a0*/  LOP3.LUT P0, RZ, R0, 0x3, R173, 0x48, !PT ;  /* 0x0000000300ff7812 */ /* 0x000ff600078048ad */
[----:B------:R-:W-:Y:S02]  /*75b0*/  @!UPT UIADD3 URZ, UPT, UPT, URZ, URZ, URZ ;  /* 0x000000fffffff290 */ /* 0x000fe4000fffe0ff */
[----:B------:R-:W-:Y:S05]  /*75c0*/  @!P0 BRA `(.L_x_120) ;  /* 0x0000000000408947 */ /* 0x000fea0003800000 */
[----:B------:R-:W2:Y:S01]  /*75d0*/  LDCU.64 UR8, c[0x4][0x70] ;  /* 0x01000e00ff0877ac */ /* 0x000ea20008000a00 */
[----:B------:R-:W-:Y:S01]  /*75e0*/  MOV R3, 0x0 ;  /* 0x0000000000037802 */ /* 0x000fe20000000f00 */
[----:B------:R-:W-:Y:S02]  /*75f0*/  HFMA2 R12, -RZ, RZ, 0, 5.9604644775390625e-08 ;  /* 0x00000001ff0c7431 */ /* 0x000fe400000001ff */
[----:B------:R-:W-:Y:S02]  /*7600*/  IMAD.MOV.U32 R8, RZ, RZ, 0x192 ;  /* 0x00000192ff087424 */ /* 0x000fe400078e00ff */
[----:B------:R-:W-:Y:S01]  /*7610*/  IMAD.MOV.U32 R13, RZ, RZ, RZ ;  /* 0x000000ffff0d7224 */ /* 0x000fe200078e00ff */
[----:B------:R-:W5:Y:S01]  /*7620*/  LDCU.64 UR6, c[0x4][0x78] ;  /* 0x01000f00ff0677ac */ /* 0x000f620008000a00 */
[----:B------:R-:W1:Y:S01]  /*7630*/  LDC.64 R2, c[0x4][R3] ;  /* 0x0100000003027b82 */ /* 0x000e620000000a00 */
[----:B------:R-:W3:Y:S01]  /*7640*/  LDCU.64 UR4, c[0x4][0x10] ;  /* 0x01000200ff0477ac */ /* 0x000ee20008000a00 */
[----:B--2---:R-:W-:Y:S01]  /*7650*/  MOV R5, UR9 ;  /* 0x0000000900057c02 */ /* 0x004fe20008000f00 */
[----:B------:R-:W-:Y:S01]  /*7660*/  IMAD.U32 R4, RZ, RZ, UR8 ;  /* 0x00000008ff047e24 */ /* 0x000fe2000f8e00ff */
[----:B-----5:R-:W-:Y:S01]  /*7670*/  MOV R7, UR7 ;  /* 0x0000000700077c02 */ /* 0x020fe20008000f00 */
[----:B------:R-:W-:Y:S01]  /*7680*/  IMAD.U32 R6, RZ, RZ, UR6 ;  /* 0x00000006ff067e24 */ /* 0x000fe2000f8e00ff */
[----:B---3--:R-:W-:Y:S01]  /*7690*/  MOV R11, UR5 ;  /* 0x00000005000b7c02 */ /* 0x008fe20008000f00 */
[----:B------:R-:W-:Y:S02]  /*76a0*/  IMAD.U32 R10, RZ, RZ, UR4 ;  /* 0x00000004ff0a7e24 */ /* 0x000fe4000f8e00ff */
[----:B------:R-:W-:Y:S07]  /*76b0*/  LEPC R20, `(.L_x_120) ;  /* 0x000000001014794e */ /* 0x000fee0000000000 */
[----:B-1--4-:R-:W-:Y:S05]  /*76c0*/  CALL.ABS.NOINC R2 ;  /* 0x0000000002007343 */ /* 0x012fea0003c00000 */
.L_x_120:
[----:B------:R-:W-:Y:S01]  /*76d0*/  ISETP.NE.AND P0, PT, R193, RZ, PT ;  /* 0x000000ffc100720c */ /* 0x000fe20003f05270 */
[----:B------:R-:W-:Y:S05]  /*76e0*/  WARPSYNC.ALL ;  /* 0x0000000000007948 */ /* 0x000fea0003800000 */
[----:B------:R-:W-:Y:S01]  /*76f0*/  R2UR UR4, R80 ;  /* 0x00000000500472ca */ /* 0x000fe200000e0000 */
[----:B------:R-:W-:Y:S01]  /*7700*/  BSSY.RECONVERGENT B0, `(.L_x_121) ;  /* 0x000011c000007945 */ /* 0x000fe20003800200 */
[----:B---3--:R-:W-:Y:S02]  /*7710*/  F2FP.F16.E4M3.UNPACK_B R11, R149 ;  /* 0x00000095ff0b723e */ /* 0x008fe400020006ff */
[----:B------:R-:W-:Y:S02]  /*7720*/  F2FP.F16.E4M3.UNPACK_B R10, R150 ;  /* 0x00000096ff0a723e */ /* 0x000fe400020006ff */
[----:B------:R-:W-:Y:S01]  /*7730*/  F2FP.F16.E4M3.UNPACK_B R9, R151 ;  /* 0x00000097ff09723e */ /* 0x000fe200020006ff */
[--C-:B------:R-:W-:Y:S01]  /*7740*/  HADD2.F32 R83, -RZ, R11.reuse.H0_H0 ;  /* 0x2000000bff537230 */ /* 0x100fe20000004100 */
[----:B----4-:R-:W-:Y:S01]  /*7750*/  F2FP.F16.E4M3.UNPACK_B R8, R152 ;  /* 0x00000098ff08723e */ /* 0x010fe200020006ff */
[----:B------:R-:W-:Y:S01]  /*7760*/  HADD2.F32 R84, -RZ, R11.H1_H1 ;  /* 0x3000000bff547230 */ /* 0x000fe20000004100 */
[----:B------:R-:W-:Y:S01]  /*7770*/  F2FP.F16.E4M3.UNPACK_B R7, R153 ;  /* 0x00000099ff07723e */ /* 0x000fe200020006ff */
[--C-:B------:R-:W-:Y:S01]  /*7780*/  HADD2.F32 R87, -RZ, R10.reuse.H0_H0 ;  /* 0x2000000aff577230 */ /* 0x100fe20000004100 */
[----:B------:R-:W-:Y:S01]  /*7790*/  F2FP.F16.E4M3.UNPACK_B R6, R154 ;  /* 0x0000009aff06723e */ /* 0x000fe200020006ff */
[----:B------:R-:W-:Y:S01]  /*77a0*/  HADD2.F32 R88, -RZ, R10.H1_H1 ;  /* 0x3000000aff587230 */ /* 0x000fe20000004100 */
[----:B------:R-:W-:Y:S01]  /*77b0*/  F2FP.F16.E4M3.UNPACK_B R5, R155 ;  /* 0x0000009bff05723e */ /* 0x000fe200020006ff */
[--C-:B------:R-:W-:Y:S01]  /*77c0*/  HADD2.F32 R91, -RZ, R9.reuse.H0_H0 ;  /* 0x20000009ff5b7230 */ /* 0x100fe20000004100 */
[----:B-1----:R-:W-:Y:S01]  /*77d0*/  F2FP.F16.E4M3.UNPACK_B R4, R156 ;  /* 0x0000009cff04723e */ /* 0x002fe200020006ff */
[----:B------:R-:W-:Y:S01]  /*77e0*/  HADD2.F32 R93, -RZ, R9.H1_H1 ;  /* 0x30000009ff5d7230 */ /* 0x000fe20000004100 */
[-C--:B------:R-:W-:Y:S01]  /*77f0*/  F2FP.F16.E4M3.UNPACK_B R2, R148.reuse ;  /* 0x00000094ff02723e */ /* 0x080fe200020006ff */
[--C-:B------:R-:W-:Y:S01]  /*7800*/  HADD2.F32 R94, -RZ, R8.reuse.H0_H0 ;  /* 0x20000008ff5e7230 */ /* 0x100fe20000004100 */
[----:B------:R-:W-:Y:S01]  /*7810*/  F2FP.F16.E4M3.UNPACK_B R148, R148.H1 ;  /* 0x00000094ff94723e */ /* 0x000fe200030006ff */
[----:B------:R-:W-:Y:S01]  /*7820*/  HADD2.F32 R97, -RZ, R8.H1_H1 ;  /* 0x30000008ff617230 */ /* 0x000fe20000004100 */
[----:B------:R-:W-:Y:S01]  /*7830*/  F2FP.F16.E4M3.UNPACK_B R149, R149.H1 ;  /* 0x00000095ff95723e */ /* 0x000fe200030006ff */
[--C-:B------:R-:W-:Y:S01]  /*7840*/  HADD2.F32 R98, -RZ, R7.reuse.H0_H0 ;  /* 0x20000007ff627230 */ /* 0x100fe20000004100 */
[----:B------:R-:W-:Y:S01]  /*7850*/  F2FP.F16.E4M3.UNPACK_B R150, R150.H1 ;  /* 0x00000096ff96723e */ /* 0x000fe200030006ff */
[----:B------:R-:W-:Y:S01]  /*7860*/  HADD2.F32 R101, -RZ, R7.H1_H1 ;  /* 0x30000007ff657230 */ /* 0x000fe20000004100 */
[----:B------:R-:W-:Y:S01]  /*7870*/  F2FP.F16.E4M3.UNPACK_B R151, R151.H1 ;  /* 0x00000097ff97723e */ /* 0x000fe200030006ff */
[--C-:B------:R-:W-:Y:S01]  /*7880*/  HADD2.F32 R102, -RZ, R6.reuse.H0_H0 ;  /* 0x20000006ff667230 */ /* 0x100fe20000004100 */
[----:B------:R-:W-:Y:S01]  /*7890*/  IADD3 R195, PT, PT, R195, 0xb0, RZ ;  /* 0x000000b0c3c37810 */ /* 0x000fe20007ffe0ff */
[----:B------:R-:W-:Y:S01]  /*78a0*/  HADD2.F32 R105, -RZ, R6.H1_H1 ;  /* 0x30000006ff697230 */ /* 0x000fe20000004100 */
[----:B------:R-:W-:Y:S01]  /*78b0*/  F2FP.F16.E4M3.UNPACK_B R138, R163 ;  /* 0x000000a3ff8a723e */ /* 0x000fe200020006ff */
[--C-:B------:R-:W-:Y:S01]  /*78c0*/  HADD2.F32 R106, -RZ, R5.reuse.H0_H0 ;  /* 0x20000005ff6a7230 */ /* 0x100fe20000004100 */
[----:B------:R-:W-:Y:S01]  /*78d0*/  LOP3.LUT R195, R195, 0xfefffff8, RZ, 0xc0, !PT ;  /* 0xfefffff8c3c37812 */ /* 0x000fe200078ec0ff */
[----:B------:R-:W-:Y:S01]  /*78e0*/  HADD2.F32 R109, -RZ, R5.H1_H1 ;  /* 0x30000005ff6d7230 */ /* 0x000fe20000004100 */
[----:B------:R-:W-:Y:S01]  /*78f0*/  F2FP.F16.E4M3.UNPACK_B R116, R157 ;  /* 0x0000009dff74723e */ /* 0x000fe200020006ff */
[--C-:B------:R-:W-:Y:S01]  /*7900*/  HADD2.F32 R110, -RZ, R4.reuse.H0_H0 ;  /* 0x20000004ff6e7230 */ /* 0x100fe20000004100 */
[----:B------:R-:W-:Y:S01]  /*7910*/  F2FP.F16.E4M3.UNPACK_B R120, R158 ;  /* 0x0000009eff78723e */ /* 0x000fe200020006ff */
[----:B------:R-:W-:Y:S01]  /*7920*/  HADD2.F32 R113, -RZ, R4.H1_H1 ;  /* 0x30000004ff717230 */ /* 0x000fe20000004100 */
[----:B------:R-:W-:Y:S01]  /*7930*/  F2FP.F16.E4M3.UNPACK_B R124, R159 ;  /* 0x0000009fff7c723e */ /* 0x000fe200020006ff */
[----:B------:R-:W1:Y:S01]  /*7940*/  LDTM.x64 R4, tmem[UR4+0x40] ;  /* 0x00004004000479ee */ /* 0x000e620008340000 */
[--C-:B------:R-:W-:Y:S01]  /*7950*/  HADD2.F32 R0, -RZ, R2.reuse.H0_H0 ;  /* 0x20000002ff007230 */ /* 0x100fe20000004100 */
[----:B------:R-:W-:Y:S01]  /*7960*/  NOP ;  /* 0x0000000000007918 */ /* 0x000fe20000000000 */
[----:B-1----:R1:W-:Y:S01]  /*7970*/  SYNCS.ARRIVE.TRANS64.RED.A1T0 RZ, [R195+URZ], RZ ;  /* 0x000000ffc3ff79a7 */ /* 0x0023e200081004ff */
[----:B------:R-:W-:Y:S01]  /*7980*/  HADD2.F32 R2, -RZ, R2.H1_H1 ;  /* 0x30000002ff027230 */ /* 0x000fe20000004100 */
[----:B------:R-:W-:Y:S01]  /*7990*/  F2FP.F16.E4M3.UNPACK_B R128, R160 ;  /* 0x000000a0ff80723e */ /* 0x000fe200020006ff */
[--C-:B------:R-:W-:Y:S01]  /*79a0*/  HADD2.F32 R86, -RZ, R149.reuse.H1_H1 ;  /* 0x30000095ff567230 */ /* 0x100fe20000004100 */
[----:B------:R-:W-:Y:S01]  /*79b0*/  F2FP.F16.E4M3.UNPACK_B R132, R161 ;  /* 0x000000a1ff84723e */ /* 0x000fe200020006ff */
[--C-:B------:R-:W-:Y:S01]  /*79c0*/  HADD2.F32 R114, -RZ, R116.reuse.H0_H0 ;  /* 0x20000074ff727230 */ /* 0x100fe20000004100 */
[----:B------:R-:W-:Y:S01]  /*79d0*/  F2FP.F16.E4M3.UNPACK_B R136, R162 ;  /* 0x000000a2ff88723e */ /* 0x000fe200020006ff */
[----:B------:R-:W-:Y:S01]  /*79e0*/  HADD2.F32 R117, -RZ, R116.H1_H1 ;  /* 0x30000074ff757230 */ /* 0x000fe20000004100 */
[----:B------:R-:W-:Y:S01]  /*79f0*/  F2FP.F16.E4M3.UNPACK_B R152, R152.H1 ;  /* 0x00000098ff98723e */ /* 0x000fe200030006ff */
        /* <DEDUP_REMOVED lines=12> */
[C---:B------:R-:W-:Y:S01]  /*7ac0*/  FMUL R4, R78.reuse, R4 ;  /* 0x000000044e047220 */ /* 0x040fe20000400000 */
[C---:B------:R-:W-:Y:S01]  /*7ad0*/  FMUL R5, R78.reuse, R5 ;  /* 0x000000054e057220 */ /* 0x040fe20000400000 */
[----:B------:R-:W-:Y:S02]  /*7ae0*/  HADD2.F32 R3, -RZ, R148.H0_H0 ;  /* 0x20000094ff037230 */ /* 0x000fe40000004100 */
        /* <DEDUP_REMOVED lines=9> */
[----:B------:R-:W-:Y:S02]  /*7b80*/  HADD2.F32 R130, -RZ, R132.H0_H0 ;  /* 0x20000084ff827230 */ /* 0x000fe40000004100 */
[C---:B------:R-:W-:Y:S01]  /*7b90*/  FMUL R6, R78.reuse, R6 ;  /* 0x000000064e067220 */ /* 0x040fe20000400000 */
[----:B------:R-:W-:Y:S02]  /*7ba0*/  HADD2.F32 R82, -RZ, R148.H1_H1 ;  /* 0x30000094ff527230 */ /* 0x000fe40000004100 */
[C---:B------:R-:W-:Y:S01]  /*7bb0*/  FMUL R7, R78.reuse, R7 ;  /* 0x000000074e077220 */ /* 0x040fe20000400000 */
[----:B------:R-:W-:Y:S02]  /*7bc0*/  HADD2.F32 R85, -RZ, R149.H0_H0 ;  /* 0x20000095ff557230 */ /* 0x000fe40000004100 */
[C---:B------:R-:W-:Y:S01]  /*7bd0*/  FFMA R6, R81.reuse, R3, R6 ;  /* 0x0000000351067223 */ /* 0x040fe20000000006 */
[----:B------:R-:W-:Y:S02]  /*7be0*/  HADD2.F32 R133, -RZ, R132.H1_H1 ;  /* 0x30000084ff857230 */ /* 0x000fe40000004100 */
[C---:B------:R-:W-:Y:S01]  /*7bf0*/  FFMA R7, R81.reuse, R82, R7 ;  /* 0x0000005251077223 */ /* 0x040fe20000000007 */
[C---:B------:R-:W-:Y:S01]  /*7c00*/  FFMA R8, R81.reuse, R83, R8 ;  /* 0x0000005351087223 */ /* 0x040fe20000000008 */
[C---:B------:R-:W-:Y:S01]  /*7c10*/  FFMA R9, R81.reuse, R84, R9 ;  /* 0x0000005451097223 */ /* 0x040fe20000000009 */
[--C-:B------:R-:W-:Y:S02]  /*7c20*/  HADD2.F32 R82, -RZ, R138.reuse.H0_H0 ;  /* 0x2000008aff527230 */ /* 0x100fe40000004100 */
[C---:B------:R-:W-:Y:S01]  /*7c30*/  FMUL R10, R78.reuse, R10 ;  /* 0x0000000a4e0a7220 */ /* 0x040fe20000400000 */
[----:B------:R-:W-:Y:S02]  /*7c40*/  HADD2.F32 R83, -RZ, R138.H1_H1 ;  /* 0x3000008aff537230 */ /* 0x000fe40000004100 */
[C---:B------:R-:W-:Y:S01]  /*7c50*/  FMUL R11, R78.reuse, R11 ;  /* 0x0000000b4e0b7220 */ /* 0x040fe20000400000 */
[----:B------:R-:W-:Y:S02]  /*7c60*/  HADD2.F32 R89, -RZ, R150.H0_H0 ;  /* 0x20000096ff597230 */ /* 0x000fe40000004100 */
[C---:B------:R-:W-:Y:S01]  /*7c70*/  FFMA R10, R81.reuse, R85, R10 ;  /* 0x00000055510a7223 */ /* 0x040fe2000000000a */
[--C-:B------:R-:W-:Y:S02]  /*7c80*/  HADD2.F32 R134, -RZ, R136.reuse.H0_H0 ;  /* 0x20000088ff867230 */ /* 0x100fe40000004100 */
[C---:B------:R-:W-:Y:S01]  /*7c90*/  FFMA R11, R81.reuse, R86, R11 ;  /* 0x00000056510b7223 */ /* 0x040fe2000000000b */
[C---:B------:R-:W-:Y:S01]  /*7ca0*/  FFMA R12, R81.reuse, R87, R12 ;  /* 0x00000057510c7223 */ /* 0x040fe2000000000c */
[----:B------:R-:W-:Y:S01]  /*7cb0*/  FFMA R13, R81, R88, R13 ;  /* 0x00000058510d7223 */ /* 0x000fe2000000000d */
[----:B------:R-:W-:Y:S01]  /*7cc0*/  F2FP.SATFINITE.E4M3.F32.PACK_AB_MERGE_C R86, R7, R6, RZ ;  /* 0x000000060756723e */ /* 0x000fe200048070ff */
[C---:B------:R-:W-:Y:S01]  /*7cd0*/  FMUL R7, R78.reuse, R20 ;  /* 0x000000144e077220 */ /* 0x040fe20000400000 */
[----:B------:R-:W-:Y:S01]  /*7ce0*/  F2FP.SATFINITE.E4M3.F32.PACK_AB_MERGE_C R138, R11, R10, RZ ;  /* 0x0000000a0b8a723e */ /* 0x000fe200048070ff */
[C---:B------:R-:W-:Y:S01]  /*7cf0*/  FMUL R10, R78.reuse, R21 ;  /* 0x000000154e0a7220 */ /* 0x040fe20000400000 */
[C---:B------:R-:W-:Y:S01]  /*7d00*/  FMUL R21, R78.reuse, R28 ;  /* 0x0000001c4e157220 */ /* 0x040fe20000400000 */
[----:B------:R-:W-:Y:S02]  /*7d10*/  HADD2.F32 R137, -RZ, R136.H1_H1 ;  /* 0x30000088ff897230 */ /* 0x000fe40000004100 */
[C---:B------:R-:W-:Y:S01]  /*7d20*/  FMUL R14, R78.reuse, R14 ;  /* 0x0000000e4e0e7220 */ /* 0x040fe20000400000 */
[----:B------:R-:W-:Y:S02]  /*7d30*/  HADD2.F32 R90, -RZ, R150.H1_H1 ;  /* 0x30000096ff5a7230 */ /* 0x000fe40000004100 */
[C---:B------:R-:W-:Y:S01]  /*7d40*/  FMUL R15, R78.reuse, R15 ;  /* 0x0000000f4e0f7220 */ /* 0x040fe20000400000 */
[--C-:B------:R-:W-:Y:S02]  /*7d50*/  HADD2.F32 R92, -RZ, R151.reuse.H0_H0 ;  /* 0x20000097ff5c7230 */ /* 0x100fe40000004100 */
[C---:B------:R-:W-:Y:S01]  /*7d60*/  FFMA R14, R81.reuse, R89, R14 ;  /* 0x00000059510e7223 */ /* 0x040fe2000000000e */
[----:B------:R-:W-:Y:S02]  /*7d70*/  HADD2.F32 R95, -RZ, R151.H1_H1 ;  /* 0x30000097ff5f7230 */ /* 0x000fe40000004100 */
[C---:B------:R-:W-:Y:S01]  /*7d80*/  FFMA R15, R81.reuse, R90, R15 ;  /* 0x0000005a510f7223 */ /* 0x040fe2000000000f */
[C---:B------:R-:W-:Y:S01]  /*7d90*/  FFMA R0, R81.reuse, R91, R0 ;  /* 0x0000005b51007223 */ /* 0x040fe20000000000 */
[----:B------:R-:W-:Y:S01]  /*7da0*/  FFMA R2, R81, R93, R2 ;  /* 0x0000005d51027223 */ /* 0x000fe20000000002 */
[C---:B------:R-:W-:Y:S01]  /*7db0*/  FMUL R3, R78.reuse, R18 ;  /* 0x000000124e037220 */ /* 0x040fe20000400000 */
[C---:B------:R-:W-:Y:S01]  /*7dc0*/  FMUL R18, R78.reuse, R25 ;  /* 0x000000194e127220 */ /* 0x040fe20000400000 */
[----:B------:R-:W-:Y:S01]  /*7dd0*/  F2FP.SATFINITE.E4M3.F32.PACK_AB_MERGE_C R14, R15, R14, RZ ;  /* 0x0000000e0f0e723e */ /* 0x000fe200048070ff */
[C---:B------:R-:W-:Y:S01]  /*7de0*/  FMUL R25, R78.reuse, R32 ;  /* 0x000000204e197220 */ /* 0x040fe20000400000 */
[C---:B------:R-:W-:Y:S01]  /*7df0*/  FFMA R3, R81.reuse, R92, R3 ;  /* 0x0000005c51037223 */ /* 0x040fe20000000003 */
[C---:B------:R-:W-:Y:S01]  /*7e00*/  FMUL R6, R78.reuse, R19 ;  /* 0x000000134e067220 */ /* 0x040fe20000400000 */
[--C-:B------:R-:W-:Y:S02]  /*7e10*/  HADD2.F32 R96, -RZ, R152.reuse.H0_H0 ;  /* 0x20000098ff607230 */ /* 0x100fe40000004100 */
[C---:B------:R-:W-:Y:S01]  /*7e20*/  FMUL R11, R78.reuse, R22 ;  /* 0x000000164e0b7220 */ /* 0x040fe20000400000 */
[----:B------:R-:W-:Y:S02]  /*7e30*/  HADD2.F32 R99, -RZ, R152.H1_H1 ;  /* 0x30000098ff637230 */ /* 0x000fe40000004100 */
[C---:B------:R-:W-:Y:S01]  /*7e40*/  FFMA R6, R81.reuse, R95, R6 ;  /* 0x0000005f51067223 */ /* 0x040fe20000000006 */
[C---:B------:R-:W-:Y:S01]  /*7e50*/  FFMA R7, R81.reuse, R94, R7 ;  /* 0x0000005e51077223 */ /* 0x040fe20000000007 */
[C---:B------:R-:W-:Y:S01]  /*7e60*/  FFMA R10, R81.reuse, R97, R10 ;  /* 0x00000061510a7223 */ /* 0x040fe2000000000a */
[C---:B------:R-:W-:Y:S01]  /*7e70*/  FFMA R11, R81.reuse, R96, R11 ;  /* 0x00000060510b7223 */ /* 0x040fe2000000000b */
[----:B------:R-:W-:Y:S01]  /*7e80*/  FMUL R22, R78, R29 ;  /* 0x0000001d4e167220 */ /* 0x000fe20000400000 */
[----:B------:R-:W-:Y:S01]  /*7e90*/  F2FP.SATFINITE.E4M3.F32.PACK_AB_MERGE_C R3, R6, R3, RZ ;  /* 0x000000030603723e */ /* 0x000fe200048070ff */
[C---:B------:R-:W-:Y:S01]  /*7ea0*/  FMUL R29, R78.reuse, R36 ;  /* 0x000000244e1d7220 */ /* 0x040fe20000400000 */
        /* <DEDUP_REMOVED lines=11> */
[----:B------:R-:W-:Y:S01]  /*7f60*/  FMUL R20, R78, R27 ;  /* 0x0000001b4e147220 */ /* 0x000fe20000400000 */
[--C-:B------:R-:W-:Y:S01]  /*7f70*/  HADD2.F32 R104, -RZ, R154.reuse.H0_H0 ;  /* 0x2000009aff687230 */ /* 0x100fe20000004100 */
[----:B------:R-:W-:Y:S01]  /*7f80*/  F2FP.SATFINITE.E4M3.F32.PACK_AB_MERGE_C R16, R10, R7, R16 ;  /* 0x000000070a10723e */ /* 0x000fe20004807010 */
[----:B------:R-:W-:Y:S02]  /*7f90*/  HADD2.F32 R107, -RZ, R154.H1_H1 ;  /* 0x3000009aff6b7230 */ /* 0x000fe40000004100 */
[C---:B------:R-:W-:Y:S01]  /*7fa0*/  FFMA R20, R81.reuse, R103, R20 ;  /* 0x0000006751147223 */ /* 0x040fe20000000014 */
[C---:B------:R-:W-:Y:S01]  /*7fb0*/  FFMA R21, R81.reuse, R102, R21 ;  /* 0x0000006651157223 */ /* 0x040fe20000000015 */
[C---:B------:R-:W-:Y:S01]  /*7fc0*/  FFMA R22, R81.reuse, R105, R22 ;  /* 0x0000006951167223 */ /* 0x040fe20000000016 */
[C---:B------:R-:W-:Y:S01]  /*7fd0*/  FMUL R23, R78.reuse, R30 ;  /* 0x0000001e4e177220 */ /* 0x040fe20000400000 */
[----:B------:R-:W-:Y:S01]  /*7fe0*/  FMUL R30, R78, R37 ;  /* 0x000000254e1e7220 */ /* 0x000fe20000400000 */
[----:B------:R-:W-:Y:S01]  /*7ff0*/  F2FP.SATFINITE.E4M3.F32.PACK_AB_MERGE_C R19, R20, R19, RZ ;  /* 0x000000131413723e */ /* 0x000fe200048070ff */
[C---:B------:R-:W-:Y:S01]  /*8000*/  FMUL R37, R78.reuse, R44 ;  /* 0x0000002c4e257220 */ /* 0x040fe20000400000 */
[C---:B------:R-:W-:Y:S01]  /*8010*/  FFMA R23, R81.reuse, R104, R23 ;  /* 0x0000006851177223 */ /* 0x040fe20000000017 */
        /* <DEDUP_REMOVED lines=20> */
[----:B------:R-:W-:Y:S01]  /*8160*/  F2FP.F16.E4M3.UNPACK_B R159, R159.H1 ;  /* 0x0000009fff9f723e */ /* 0x000fe200030006ff */
[----:B------:R-:W-:Y:S01]  /*8170*/  FMUL R38, R78, R45 ;  /* 0x0000002d4e267220 */ /* 0x000fe20000400000 */
[----:B------:R-:W-:Y:S01]  /*8180*/  F2FP.SATFINITE.E4M3.F32.PACK_AB_MERGE_C R19, R28, R27, RZ ;  /* 0x0000001b1c13723e */ /* 0x000fe200048070ff */
[----:B------:R-:W-:Y:S01]  /*8190*/  FFMA R31, R81, R112, R31 ;  /* 0x00000070511f7223 */ /* 0x000fe2000000001f */
[C---:B------:R-:W-:Y:S01]  /*81a0*/  FMUL R45, R78.reuse, R52 ;  /* 0x000000344e2d7220 */ /* 0x040fe20000400000 */
[C---:B------:R-:W-:Y:S01]  /*81b0*/  FMUL R52, R78.reuse, R59 ;  /* 0x0000003b4e347220 */ /* 0x040fe20000400000 */
[----:B------:R-:W-:Y:S01]  /*81c0*/  F2FP.F16.E4M3.UNPACK_B R160, R160.H1 ;  /* 0x000000a0ffa0723e */ /* 0x000fe200030006ff */
[C---:B------:R-:W-:Y:S01]  /*81d0*/  FMUL R59, R78.reuse, R66 ;  /* 0x000000424e3b7220 */ /* 0x040fe20000400000 */
[----:B------:R-:W-:Y:S01]  /*81e0*/  F2FP.SATFINITE.E4M3.F32.PACK_AB_MERGE_C R66, R13, R12, R14 ;  /* 0x0000000c0d42723e */ /* 0x000fe2000480700e */
        /* <DEDUP_REMOVED lines=11> */
[C---:B------:R-:W-:Y:S01]  /*82a0*/  FFMA R35, R81.reuse, R116, R35 ;  /* 0x0000007451237223 */ /* 0x040fe20000000023 */
[C---:B------:R-:W-:Y:S01]  /*82b0*/  FMUL R36, R78.reuse, R43 ;  /* 0x0000002b4e247220 */ /* 0x040fe20000400000 */
[--C-:B------:R-:W-:Y:S02]  /*82c0*/  HADD2.F32 R120, -RZ, R158.reuse.H0_H0 ;  /* 0x2000009eff787230 */ /* 0x100fe40000004100 */
[C---:B------:R-:W-:Y:S01]  /*82d0*/  FMUL R39, R78.reuse, R46 ;  /* 0x0000002e4e277220 */ /* 0x040fe20000400000 */
[----:B------:R-:W-:Y:S02]  /*82e0*/  HADD2.F32 R123, -RZ, R158.H1_H1 ;  /* 0x3000009eff7b7230 */ /* 0x000fe40000004100 */
        /* <DEDUP_REMOVED lines=8> */
[C---:B------:R-:W-:Y:S01]  /*8370*/  FFMA R40, R81.reuse, R123, R40 ;  /* 0x0000007b51287223 */ /* 0x040fe20000000028 */
[C---:B------:R-:W-:Y:S01]  /*8380*/  FMUL R44, R78.reuse, R51 ;  /* 0x000000334e2c7220 */ /* 0x040fe20000400000 */
[C---:B------:R-:W-:Y:S01]  /*8390*/  FFMA R41, R81.reuse, R122, R41 ;  /* 0x0000007a51297223 */ /* 0x040fe20000000029 */
[C---:B------:R-:W-:Y:S01]  /*83a0*/  FFMA R42, R81.reuse, R125, R42 ;  /* 0x0000007d512a7223 */ /* 0x040fe2000000002a */
[C---:B------:R-:W-:Y:S01]  /*83b0*/  FMUL R46, R78.reuse, R53 ;  /* 0x000000354e2e7220 */ /* 0x040fe20000400000 */
[--C-:B------:R-:W-:Y:S02]  /*83c0*/  HADD2.F32 R128, -RZ, R160.reuse.H0_H0 ;  /* 0x200000a0ff807230 */ /* 0x100fe40000004100 */
[C---:B------:R-:W-:Y:S01]  /*83d0*/  FMUL R50, R78.reuse, R57 ;  /* 0x000000394e327220 */ /* 0x040fe20000400000 */
[C---:B------:R-:W-:Y:S01]  /*83e0*/  FMUL R51, R78.reuse, R58 ;  /* 0x0000003a4e337220 */ /* 0x040fe20000400000 */
[C---:B------:R-:W-:Y:S01]  /*83f0*/  FMUL R53, R78.reuse, R60 ;  /* 0x0000003c4e357220 */ /* 0x040fe20000400000 */
[C---:B------:R-:W-:Y:S01]  /*8400*/  FFMA R43, R81.reuse, R124, R43 ;  /* 0x0000007c512b7223 */ /* 0x040fe2000000002b */
[----:B------:R-:W-:Y:S02]  /*8410*/  HADD2.F32 R131, -RZ, R160.H1_H1 ;  /* 0x300000a0ff837230 */ /* 0x000fe40000004100 */
[C---:B------:R-:W-:Y:S01]  /*8420*/  FMUL R47, R78.reuse, R54 ;  /* 0x000000364e2f7220 */ /* 0x040fe20000400000 */
[C---:B------:R-:W-:Y:S01]  /*8430*/  FMUL R57, R78.reuse, R64 ;  /* 0x000000404e397220 */ /* 0x040fe20000400000 */
[C---:B------:R-:W-:Y:S01]  /*8440*/  FMUL R58, R78.reuse, R65 ;  /* 0x000000414e3a7220 */ /* 0x040fe20000400000 */
[C---:B------:R-:W-:Y:S01]  /*8450*/  FMUL R60, R78.reuse, R67 ;  /* 0x000000434e3c7220 */ /* 0x040fe20000400000 */
[----:B------:R-:W-:Y:S01]  /*8460*/  FFMA R44, R81, R127, R44 ;  /* 0x0000007f512c7223 */ /* 0x000fe2000000002c */
[C---:B------:R-:W-:Y:S01]  /*8470*/  FMUL R48, R78.reuse, R55 ;  /* 0x000000374e307220 */ /* 0x040fe20000400000 */
[----:B------:R-:W-:Y:S01]  /*8480*/  F2FP.SATFINITE.E4M3.F32.PACK_AB_MERGE_C R64, R5, R4, R86 ;  /* 0x000000040540723e */ /* 0x000fe20004807056 */
[----:B------:R-:W-:Y:S01]  /*8490*/  FFMA R45, R81, R126, R45 ;  /* 0x0000007e512d7223 */ /* 0x000fe2000000002d */
[----:B------:R-:W-:Y:S01]  /*84a0*/  F2FP.SATFINITE.E4M3.F32.PACK_AB_MERGE_C R65, R9, R8, R138 ;  /* 0x000000080941723e */ /* 0x000fe2000480708a */
[----:B------:R-:W-:Y:S01]  /*84b0*/  FMUL R49, R78, R56 ;  /* 0x000000384e317220 */ /* 0x000fe20000400000 */
[----:B------:R-:W-:Y:S01]  /*84c0*/  F2FP.SATFINITE.E4M3.F32.PACK_AB_MERGE_C R67, R2, R0, R3 ;  /* 0x000000000243723e */ /* 0x000fe20004807003 */
[C---:B------:R-:W-:Y:S01]  /*84d0*/  FFMA R46, R81.reuse, R129, R46 ;  /* 0x00000081512e7223 */ /* 0x040fe2000000002e */
[----:B------:R-:W-:Y:S01]  /*84e0*/  F2FP.F16.E4M3.UNPACK_B R162, R162.H1 ;  /* 0x000000a2ffa2723e */ /* 0x000fe200030006ff */
[--C-:B------:R-:W-:Y:S02]  /*84f0*/  HADD2.F32 R132, -RZ, R161.reuse.H0_H0 ;  /* 0x200000a1ff847230 */ /* 0x100fe40000004100 */
[C---:B------:R-:W-:Y:S01]  /*8500*/  FFMA R47, R81.reuse, R128, R47 ;  /* 0x00000080512f7223 */ /* 0x040fe2000000002f */
[----:B------:R1:W-:Y:S01]  /*8510*/  STS.128 [R172+UR49+0x6200], R64 ;  /* 0x00620040ac007988 */ /* 0x0003e20008000c31 */
[----:B------:R-:W-:Y:S02]  /*8520*/  HADD2.F32 R135, -RZ, R161.H1_H1 ;  /* 0x300000a1ff877230 */ /* 0x000fe40000004100 */
[C---:B------:R-:W-:Y:S01]  /*8530*/  FFMA R48, R81.reuse, R131, R48 ;  /* 0x0000008351307223 */ /* 0x040fe20000000030 */
[C---:B------:R-:W-:Y:S01]  /*8540*/  FFMA R49, R81.reuse, R130, R49 ;  /* 0x0000008251317223 */ /* 0x040fe20000000031 */
[----:B------:R-:W-:Y:S01]  /*8550*/  F2FP.F16.E4M3.UNPACK_B R163, R163.H1 ;  /* 0x000000a3ffa3723e */ /* 0x000fe200030006ff */
[C---:B------:R-:W-:Y:S01]  /*8560*/  FFMA R50, R81.reuse, R133, R50 ;  /* 0x0000008551327223 */ /* 0x040fe20000000032 */
[----:B------:R-:W-:Y:S01]  /*8570*/  FMUL R54, R78, R61 ;  /* 0x0000003d4e367220 */ /* 0x000fe20000400000 */
[--C-:B------:R-:W-:Y:S01]  /*8580*/  HADD2.F32 R136, -RZ, R162.reuse.H0_H0 ;  /* 0x200000a2ff887230 */ /* 0x100fe20000004100 */
[----:B------:R1:W-:Y:S01]  /*8590*/  STS.128 [R197+0x6010], R16 ;  /* 0x00601010c5007388 */ /* 0x0003e20000000c00 */
[----:B------:R-:W-:Y:S01]  /*85a0*/  F2FP.SATFINITE.E4M3.F32.PACK_AB_MERGE_C R35, R36, R35, RZ ;  /* 0x000000232423723e */ /* 0x000fe200048070ff */
[C---:B------:R-:W-:Y:S01]  /*85b0*/  FFMA R51, R81.reuse, R132, R51 ;  /* 0x0000008451337223 */ /* 0x040fe20000000033 */
[----:B------:R-:W-:Y:S01]  /*85c0*/  F2FP.SATFINITE.E4M3.F32.PACK_AB_MERGE_C R39, R40, R39, RZ ;  /* 0x000000272827723e */ /* 0x000fe200048070ff */
[----:B------:R-:W-:Y:S02]  /*85d0*/  HADD2.F32 R139, -RZ, R162.H1_H1 ;  /* 0x300000a2ff8b7230 */ /* 0x000fe40000004100 */
[C---:B------:R-:W-:Y:S01]  /*85e0*/  FMUL R55, R78.reuse, R62 ;  /* 0x0000003e4e377220 */ /* 0x040fe20000400000 */
[C---:B------:R-:W-:Y:S01]  /*85f0*/  FFMA R52, R81.reuse, R135, R52 ;  /* 0x0000008751347223 */ /* 0x040fe20000000034 */
[----:B------:R-:W-:Y:S01]  /*8600*/  FMUL R56, R78, R63 ;  /* 0x0000003f4e387220 */ /* 0x000fe20000400000 */
[C---:B------:R-:W-:Y:S01]  /*8610*/  FFMA R53, R81.reuse, R134, R53 ;  /* 0x0000008651357223 */ /* 0x040fe20000000035 */
[C---:B------:R-:W-:Y:S01]  /*8620*/  FFMA R54, R81.reuse, R137, R54 ;  /* 0x0000008951367223 */ /* 0x040fe20000000036 */
[--C-:B------:R-:W-:Y:S02]  /*8630*/  HADD2.F32 R84, -RZ, R163.reuse.H0_H0 ;  /* 0x200000a3ff547230 */ /* 0x100fe40000004100 */
[C---:B------:R-:W-:Y:S01]  /*8640*/  FFMA R55, R81.reuse, R136, R55 ;  /* 0x0000008851377223 */ /* 0x040fe20000000037 */
[----:B------:R-:W-:Y:S02]  /*8650*/  HADD2.F32 R85, -RZ, R163.H1_H1 ;  /* 0x300000a3ff557230 */ /* 0x000fe40000004100 */
[C---:B------:R-:W-:Y:S01]  /*8660*/  FFMA R56, R81.reuse, R139, R56 ;  /* 0x0000008b51387223 */ /* 0x040fe20000000038 */
[----:B------:R-:W-:Y:S01]  /*8670*/  F2FP.SATFINITE.E4M3.F32.PACK_AB_MERGE_C R43, R44, R43, RZ ;  /* 0x0000002b2c2b723e */ /* 0x000fe200048070ff */
[C---:B------:R-:W-:Y:S01]  /*8680*/  FFMA R57, R81.reuse, R82, R57 ;  /* 0x0000005251397223 */ /* 0x040fe20000000039 */
[C---:B------:R-:W-:Y:S01]  /*8690*/  FFMA R58, R81.reuse, R83, R58 ;  /* 0x00000053513a7223 */ /* 0x040fe2000000003a */
[C---:B------:R-:W-:Y:S01]  /*86a0*/  FFMA R59, R81.reuse, R84, R59 ;  /* 0x00000054513b7223 */ /* 0x040fe2000000003b */
[----:B------:R-:W-:Y:S01]  /*86b0*/  F2FP.SATFINITE.E4M3.F32.PACK_AB_MERGE_C R33, R34, R33, R35 ;  /* 0x000000212221723e */ /* 0x000fe20004807023 */
[----:B------:R-:W-:Y:S01]  /*86c0*/  FFMA R60, R81, R85, R60 ;  /* 0x00000055513c7223 */ /* 0x000fe2000000003c */
[----:B------:R-:W-:Y:S02]  /*86d0*/  F2FP.SATFINITE.E4M3.F32.PACK_AB_MERGE_C R32, R30, R29, R32 ;  /* 0x0000001d1e20723e */ /* 0x000fe40004807020 */
        /* <DEDUP_REMOVED lines=11> */
[----:B------:R-:W-:Y:S03]  /*8790*/  IADD3 R76, PT, PT, R76, 0x1, RZ ;  /* 0x000000014c4c7810 */ /* 0x000fe60007ffe0ff */
        /* <DEDUP_REMOVED lines=9> */
[----:B------:R-:W-:Y:S02]  /*8830*/  UIADD3 UR8, UP0, UPT, UR52, 0x680, URZ ;  /* 0x0000068034087890 */ /* 0x000fe4000ff1e0ff */
[----:B------:R-:W-:Y:S02]  /*8840*/  UIADD3 UR5, UPT, UPT, UR41, 0x40, URZ ;  /* 0x0000004029057890 */ /* 0x000fe4000fffe0ff */
[----:B------:R-:W-:Y:S02]  /*8850*/  UIADD3 UR4, UPT, UPT, UR49, 0x6200, URZ ;  /* 0x0000620031047890 */ /* 0x000fe4000fffe0ff */
[----:B------:R-:W-:Y:S01]  /*8860*/  UIADD3.X UR9, UPT, UPT, URZ, UR53, URZ, UP0, !UPT ;  /* 0x00000035ff097290 */ /* 0x000fe200087fe4ff */
[----:B------:R-:W-:Y:S01]  /*8870*/  UMOV UR6, UR42 ;  /* 0x0000002a00067c82 */ /* 0x000fe20008000000 */
[----:B------:R-:W-:Y:S07]  /*8880*/  UMOV UR7, UR36 ;  /* 0x0000002400077c82 */ /* 0x000fee0008000000 */
[----:B------:R2:W-:Y:S01]  /*8890*/  UTMASTG.3D [UR4], [UR8] ;  /* 0x00000004080073b5 */ /* 0x0005e20008010000 */
[----:B------:R0:W-:Y:S01]  /*88a0*/  UTMACMDFLUSH ;  /* 0x00000000000079b7 */ /* 0x0001e20000000000 */
[----:B--2---:R-:W-:Y:S04]  /*88b0*/  DEPBAR.LE SB0, 0x1 ;  /* 0x000080400000791a */ /* 0x004fe80000000000 */
.L_x_122:
[----:B------:R-:W-:Y:S05]  /*88c0*/  BSYNC.RECONVERGENT B0 ;  /* 0x0000000000007941 */ /* 0x000fea0003800200 */
.L_x_121:
[----:B------:R-:W-:Y:S01]  /*88d0*/  BAR.SYNC.DEFER_BLOCKING 0x1, 0x80 ;  /* 0x0042000000007b1d */ /* 0x000fe20000010000 */
[----:B------:R-:W-:Y:S01]  /*88e0*/  ISETP.NE.AND P2, PT, R194, RZ, PT ;  /* 0x000000ffc200720c */ /* 0x000fe20003f45270 */
[----:B------:R-:W-:Y:S01]  /*88f0*/  IMAD.IADD R20, R75, 0x1, R147 ;  /* 0x000000014b147824 */ /* 0x000fe200078e0293 */
[----:B------:R-:W-:Y:S01]  /*8900*/  ISETP.NE.AND P0, PT, R196, 0x2, PT ;  /* 0x00000002c400780c */ /* 0x000fe20003f05270 */
[----:B------:R-:W-:Y:S01]  /*8910*/  IMAD.IADD R21, R77, 0x1, R170 ;  /* 0x000000014d157824 */ /* 0x000fe200078e02aa */
[----:B------:R-:W-:Y:S02]  /*8920*/  ISETP.NE.AND P1, PT, R76, 0x4, PT ;  /* 0x000000044c00780c */ /* 0x000fe40003f25270 */
[----:B------:R-:W-:Y:S02]  /*8930*/  SEL R3, RZ, 0x1, P0 ;  /* 0x00000001ff037807 */ /* 0x000fe40000000000 */
[----:B------:R-:W-:Y:S02]  /*8940*/  SEL R0, RZ, 0x1, P1 ;  /* 0x00000001ff007807 */ /* 0x000fe40000800000 */
[----:B------:R-:W-:Y:S02]  /*8950*/  LOP3.LUT R182, R182, R3, RZ, 0x3c, !PT ;  /* 0x00000003b6b67212 */ /* 0x000fe400078e3cff */
[----:B------:R-:W-:Y:S02]  /*8960*/  LOP3.LUT R183, R183, R0, RZ, 0x3c, !PT ;  /* 0x00000000b7b77212 */ /* 0x000fe400078e3cff */
[----:B------:R-:W-:Y:S02]  /*8970*/  @P2 R2UR UR36, R179 ;  /* 0x00000000b32422ca */ /* 0x000fe400000e0000 */
[----:B------:R-:W-:Y:S02]  /*8980*/  SEL R196, R196, RZ, P0 ;  /* 0x000000ffc4c47207 */ /* 0x000fe40000000000 */
[----:B------:R-:W-:Y:S01]  /*8990*/  SEL R76, R76, RZ, P1 ;  /* 0x000000ff4c4c7207 */ /* 0x000fe20000800000 */
[----:B------:R-:W-:Y:S10]  /*89a0*/  @P2 BRA `(.L_x_123) ;  /* 0xffffffc400c02947 */ /* 0x000ff4000383ffff */
[----:B------:R-:W-:Y:S05]  /*89b0*/  EXIT ;  /* 0x000000000000794d */ /* 0x000fea0003800000 */
.L_x_24:
[----:B--2---:R2:W4:Y:S02]  /*89c0*/  SYNCS.PHASECHK.TRANS64.TRYWAIT P0, [R3+URZ+0xe0], R2 ;  /* 0x0000e002030075a7 */ /* 0x00452400080011ff */
[----:B----4-:R-:W-:Y:S05]  /*89d0*/  @!P0 NANOSLEEP.SYNCS 0x989680 ;  /* 0x009896800000895d */ /* 0x010fea0003900000 */
[----:B------:R-:W4:Y:S02]  /*89e0*/  @!P0 SYNCS.PHASECHK.TRANS64 P0, [R3+URZ+0xe0], R2 ;  /* 0x0000e002030085a7 */ /* 0x000f2400080010ff */
[----:B----4-:R-:W-:Y:S05]  /*89f0*/  @!P0 BRA `(.L_x_24) ;  /* 0xfffffffc00f08947 */ /* 0x010fea000383ffff */
[----:B------:R-:W-:Y:S05]  /*8a00*/  BRA `(.L_x_124) ;  /* 0xffffff8c00707947 */ /* 0x000fea000383ffff */
.L_x_27:
[----:B-1----:R-:W-:-:S07]  /*8a10*/  MOV R2, UR33 ;  /* 0x0000002100027c02 */ /* 0x002fce0008000f00 */
.L_x_125:
[----:B-1----:R1:W2:Y:S02]  /*8a20*/  SYNCS.PHASECHK.TRANS64.TRYWAIT P0, [R2+URZ+0x20], R5 ;  /* 0x00002005020075a7 */ /* 0x0022a400080011ff */
[----:B--2---:R-:W-:Y:S05]  /*8a30*/  @!P0 NANOSLEEP.SYNCS 0x989680 ;  /* 0x009896800000895d */ /* 0x004fea0003900000 */
[----:B------:R-:W2:Y:S02]  /*8a40*/  @!P0 SYNCS.PHASECHK.TRANS64 P0, [R2+URZ+0x20], R5 ;  /* 0x00002005020085a7 */ /* 0x000ea400080010ff */
[----:B--2---:R-:W-:Y:S05]  /*8a50*/  @!P0 BRA `(.L_x_125) ;  /* 0xfffffffc00f08947 */ /* 0x004fea000383ffff */
[----:B------:R-:W-:Y:S05]  /*8a60*/  BRA `(.L_x_26) ;  /* 0xffffff8c00d87947 */ /* 0x000fea000383ffff */
.L_x_34:
[----:B-1----:R-:W-:-:S07]  /*8a70*/  MOV R2, UR17 ;  /* 0x0000001100027c02 */ /* 0x002fce0008000f00 */
.L_x_126:
[----:B-1----:R1:W2:Y:S02]  /*8a80*/  SYNCS.PHASECHK.TRANS64.TRYWAIT P0, [R2+URZ+0x20], R5 ;  /* 0x00002005020075a7 */ /* 0x0022a400080011ff */
[----:B--2---:R-:W-:Y:S05]  /*8a90*/  @!P0 NANOSLEEP.SYNCS 0x989680 ;  /* 0x009896800000895d */ /* 0x004fea0003900000 */
[----:B------:R-:W2:Y:S02]  /*8aa0*/  @!P0 SYNCS.PHASECHK.TRANS64 P0, [R2+URZ+0x20], R5 ;  /* 0x00002005020085a7 */ /* 0x000ea400080010ff */
[----:B--2---:R-:W-:Y:S05]  /*8ab0*/  @!P0 BRA `(.L_x_126) ;  /* 0xfffffffc00f08947 */ /* 0x004fea000383ffff */
[----:B------:R-:W-:Y:S05]  /*8ac0*/  BRA `(.L_x_33) ;  /* 0xffffff9000947947 */ /* 0x000fea000383ffff */
.L_x_39:
[----:B-1----:R1:W2:Y:S02]  /*8ad0*/  SYNCS.PHASECHK.TRANS64.TRYWAIT P0, [R2+URZ+0x70], R3 ;  /* 0x00007003020075a7 */ /* 0x0022a400080011ff */
[----:B--2---:R-:W-:Y:S05]  /*8ae0*/  @!P0 NANOSLEEP.SYNCS 0x989680 ;  /* 0x009896800000895d */ /* 0x004fea0003900000 */
[----:B------:R-:W2:Y:S02]  /*8af0*/  @!P0 SYNCS.PHASECHK.TRANS64 P0, [R2+URZ+0x70], R3 ;  /* 0x00007003020085a7 */ /* 0x000ea400080010ff */
[----:B--2---:R-:W-:Y:S05]  /*8b00*/  @!P0 BRA `(.L_x_39) ;  /* 0xfffffffc00f08947 */ /* 0x004fea000383ffff */
[----:B------:R-:W-:Y:S05]  /*8b10*/  BRA `(.L_x_127) ;  /* 0xffffff9400387947 */ /* 0x000fea000383ffff */
.L_x_43:
[----:B---3--:R-:W-:-:S07]  /*8b20*/  MOV R0, UR5 ;  /* 0x0000000500007c02 */ /* 0x008fce0008000f00 */
.L_x_128:
[----:B-1----:R1:W2:Y:S02]  /*8b30*/  SYNCS.PHASECHK.TRANS64.TRYWAIT P0, [R0+URZ], R3 ;  /* 0x00000003000075a7 */ /* 0x0022a400080011ff */
[----:B--2---:R-:W-:Y:S05]  /*8b40*/  @!P0 NANOSLEEP.SYNCS 0x989680 ;  /* 0x009896800000895d */ /* 0x004fea0003900000 */
[----:B------:R-:W2:Y:S02]  /*8b50*/  @!P0 SYNCS.PHASECHK.TRANS64 P0, [R0+URZ], R3 ;  /* 0x00000003000085a7 */ /* 0x000ea400080010ff */
[----:B--2---:R-:W-:Y:S05]  /*8b60*/  @!P0 BRA `(.L_x_128) ;  /* 0xfffffffc00f08947 */ /* 0x004fea000383ffff */
[----:B------:R-:W-:Y:S05]  /*8b70*/  BRA `(.L_x_129) ;  /* 0xffffff9800a87947 */ /* 0x000fea000383ffff */
.L_x_44:
[----:B---3--:R-:W-:-:S07]  /*8b80*/  MOV R0, UR5 ;  /* 0x0000000500007c02 */ /* 0x008fce0008000f00 */
.L_x_130:
[----:B-1----:R1:W2:Y:S02]  /*8b90*/  SYNCS.PHASECHK.TRANS64.TRYWAIT P0, [R0+URZ], R3 ;  /* 0x00000003000075a7 */ /* 0x0022a400080011ff */
[----:B--2---:R-:W-:Y:S05]  /*8ba0*/  @!P0 NANOSLEEP.SYNCS 0x989680 ;  /* 0x009896800000895d */ /* 0x004fea0003900000 */
[----:B------:R-:W2:Y:S02]  /*8bb0*/  @!P0 SYNCS.PHASECHK.TRANS64 P0, [R0+URZ], R3 ;  /* 0x00000003000085a7 */ /* 0x000ea400080010ff */
[----:B--2---:R-:W-:Y:S05]  /*8bc0*/  @!P0 BRA `(.L_x_130) ;  /* 0xfffffffc00f08947 */ /* 0x004fea000383ffff */
[----:B------:R-:W-:Y:S05]  /*8bd0*/  BRA `(.L_x_131) ;  /* 0xffffff9800b47947 */ /* 0x000fea000383ffff */
.L_x_45:
[----:B---3--:R-:W-:-:S07]  /*8be0*/  MOV R0, UR5 ;  /* 0x0000000500007c02 */ /* 0x008fce0008000f00 */
.L_x_132:
[----:B-1----:R1:W2:Y:S02]  /*8bf0*/  SYNCS.PHASECHK.TRANS64.TRYWAIT P0, [R0+URZ], R3 ;  /* 0x00000003000075a7 */ /* 0x0022a400080011ff */
[----:B--2---:R-:W-:Y:S05]  /*8c00*/  @!P0 NANOSLEEP.SYNCS 0x989680 ;  /* 0x009896800000895d */ /* 0x004fea0003900000 */
[----:B------:R-:W2:Y:S02]  /*8c10*/  @!P0 SYNCS.PHASECHK.TRANS64 P0, [R0+URZ], R3 ;  /* 0x00000003000085a7 */ /* 0x000ea400080010ff */
[----:B--2---:R-:W-:Y:S05]  /*8c20*/  @!P0 BRA `(.L_x_132) ;  /* 0xfffffffc00f08947 */ /* 0x004fea000383ffff */
[----:B------:R-:W-:Y:S05]  /*8c30*/  BRA `(.L_x_133) ;  /* 0xffffff9800c07947 */ /* 0x000fea000383ffff */
.L_x_48:
[----:B-1----:R1:W2:Y:S02]  /*8c40*/  SYNCS.PHASECHK.TRANS64.TRYWAIT P0, [R0+URZ+0xd0], R5 ;  /* 0x0000d005000075a7 */ /* 0x0022a400080011ff */
[----:B--2---:R-:W-:Y:S05]  /*8c50*/  @!P0 NANOSLEEP.SYNCS 0x989680 ;  /* 0x009896800000895d */ /* 0x004fea0003900000 */
[----:B------:R-:W2:Y:S02]  /*8c60*/  @!P0 SYNCS.PHASECHK.TRANS64 P0, [R0+URZ+0xd0], R5 ;  /* 0x0000d005000085a7 */ /* 0x000ea400080010ff */
[----:B--2---:R-:W-:Y:S05]  /*8c70*/  @!P0 BRA `(.L_x_48) ;  /* 0xfffffffc00f08947 */ /* 0x004fea000383ffff */
[----:B------:R-:W-:Y:S05]  /*8c80*/  BRA `(.L_x_134) ;  /* 0xffffff9c00207947 */ /* 0x000fea000383ffff */
.L_x_49:
[----:B------:R-:W-:-:S07]  /*8c90*/  MOV R0, UR5 ;  /* 0x0000000500007c02 */ /* 0x000fce0008000f00 */
.L_x_135:
[----:B-1----:R1:W2:Y:S02]  /*8ca0*/  SYNCS.PHASECHK.TRANS64.TRYWAIT P0, [R0+URZ+0x80], R7 ;  /* 0x00008007000075a7 */ /* 0x0022a400080011ff */
[----:B--2---:R-:W-:Y:S05]  /*8cb0*/  @!P0 NANOSLEEP.SYNCS 0x989680 ;  /* 0x009896800000895d */ /* 0x004fea0003900000 */
[----:B------:R-:W2:Y:S02]  /*8cc0*/  @!P0 SYNCS.PHASECHK.TRANS64 P0, [R0+URZ+0x80], R7 ;  /* 0x00008007000085a7 */ /* 0x000ea400080010ff */
[----:B--2---:R-:W-:Y:S05]  /*8cd0*/  @!P0 BRA `(.L_x_135) ;  /* 0xfffffffc00f08947 */ /* 0x004fea000383ffff */
[----:B------:R-:W-:Y:S05]  /*8ce0*/  BRA `(.L_x_136) ;  /* 0xffffff9c00307947 */ /* 0x000fea000383ffff */
.L_x_50:
[----:B-1----:R1:W2:Y:S02]  /*8cf0*/  SYNCS.PHASECHK.TRANS64.TRYWAIT P1, [R0+URZ+0x70], R5 ;  /* 0x00007005000075a7 */ /* 0x0022a400080211ff */
[----:B--2---:R-:W-:Y:S05]  /*8d00*/  @!P1 NANOSLEEP.SYNCS 0x989680 ;  /* 0x009896800000995d */ /* 0x004fea0003900000 */
[----:B------:R-:W2:Y:S02]  /*8d10*/  @!P1 SYNCS.PHASECHK.TRANS64 P1, [R0+URZ+0x70], R5 ;  /* 0x00007005000095a7 */ /* 0x000ea400080210ff */
[----:B--2---:R-:W-:Y:S05]  /*8d20*/  @!P1 BRA `(.L_x_50) ;  /* 0xfffffffc00f09947 */ /* 0x004fea000383ffff */
[----:B------:R-:W-:Y:S05]  /*8d30*/  BRA `(.L_x_137) ;  /* 0xffffff9c00607947 */ /* 0x000fea000383ffff */
.L_x_53:
[----:B------:R-:W-:-:S07]  /*8d40*/  MOV R0, UR5 ;  /* 0x0000000500007c02 */ /* 0x000fce0008000f00 */
.L_x_138:
[----:B-1----:R1:W2:Y:S02]  /*8d50*/  SYNCS.PHASECHK.TRANS64.TRYWAIT P0, [R0+URZ+0x80], R3 ;  /* 0x00008003000075a7 */ /* 0x0022a400080011ff */
[----:B--2---:R-:W-:Y:S05]  /*8d60*/  @!P0 NANOSLEEP.SYNCS 0x989680 ;  /* 0x009896800000895d */ /* 0x004fea0003900000 */
[----:B------:R-:W2:Y:S02]  /*8d70*/  @!P0 SYNCS.PHASECHK.TRANS64 P0, [R0+URZ+0x80], R3 ;  /* 0x00008003000085a7 */ /* 0x000ea400080010ff */
[----:B--2---:R-:W-:Y:S05]  /*8d80*/  @!P0 BRA `(.L_x_138) ;  /* 0xfffffffc00f08947 */ /* 0x004fea000383ffff */
[----:B------:R-:W-:Y:S05]  /*8d90*/  BRA `(.L_x_52) ;  /* 0xffffff9c00b47947 */ /* 0x000fea000383ffff */
.L_x_62:
[----:B-1----:R-:W-:-:S04]  /*8da0*/  MOV R4, UR6 ;  /* 0x0000000600047c02 */ /* 0x002fc80008000f00 */
[----:B------:R1:W2:Y:S03]  /*8db0*/  SYNCS.PHASECHK.TRANS64.TRYWAIT P0, [R4+URZ+0x8], R5 ;  /* 0x00000805040075a7 */ /* 0x0002a600080011ff */
[----:B--2---:R-:W-:Y:S05]  /*8dc0*/  @!P0 NANOSLEEP.SYNCS 0x989680 ;  /* 0x009896800000895d */ /* 0x004fea0003900000 */
[----:B------:R-:W2:Y:S02]  /*8dd0*/  @!P0 SYNCS.PHASECHK.TRANS64 P0, [R4+URZ+0x8], R5 ;  /* 0x00000805040085a7 */ /* 0x000ea400080010ff */
[----:B--2---:R-:W-:Y:S05]  /*8de0*/  @!P0 BRA `(.L_x_62) ;  /* 0xfffffffc00ec8947 */ /* 0x004fea000383ffff */
[----:B------:R-:W-:Y:S05]  /*8df0*/  BRA `(.L_x_61) ;  /* 0xffffffa000687947 */ /* 0x000fea000383ffff */
.L_x_64:
[----:B------:R-:W-:Y:S01]  /*8e00*/  BSSY B0, `(.L_x_139) ;  /* 0x0000006000007945 */ /* 0x000fe20003800000 */
[----:B------:R-:W-:-:S07]  /*8e10*/  MOV R15, 0xffffffff ;  /* 0xffffffff000f7802 */ /* 0x000fce0000000f00 */
[----:B-1---5:R-:W-:Y:S05]  /*8e20*/  WARPSYNC.COLLECTIVE R15, `(.L_x_140) ;  /* 0x000000000f0c7348 */ /* 0x022fea0003c00000 */
[----:B------:R-:W-:Y:S02]  /*8e30*/  ELECT P6, UR79, PT ;  /* 0x00000000004f782f */ /* 0x000fe400038c0000 */
[----:B------:R-:W-:Y:S01]  /*8e40*/  MOV R14, UR79 ;  /* 0x0000004f000e7c02 */ /* 0x000fe20008000f00 */
[----:B-1---5:R-:W-:Y:S10]  /*8e50*/  ENDCOLLECTIVE ;  /* 0x000000000000791b */ /* 0x022ff40003800000 */
.L_x_140:
[----:B------:R-:W-:Y:S05]  /*8e60*/  BSYNC B0 ;  /* 0x0000000000007941 */ /* 0x000fea0003800000 */
.L_x_139:
[----:B------:R-:W-:Y:S05]  /*8e70*/  BRA `(.L_x_141) ;  /* 0xffffffa000987947 */ /* 0x000fea000383ffff */
.L_x_66:
[----:B-1----:R-:W-:-:S04]  /*8e80*/  MOV R2, UR6 ;  /* 0x0000000600027c02 */ /* 0x002fc80008000f00 */
[----:B------:R1:W2:Y:S03]  /*8e90*/  SYNCS.PHASECHK.TRANS64.TRYWAIT P0, [R2+URZ+0x8], R3 ;  /* 0x00000803020075a7 */ /* 0x0002a600080011ff */
[----:B--2---:R-:W-:Y:S05]  /*8ea0*/  @!P0 NANOSLEEP.SYNCS 0x989680 ;  /* 0x009896800000895d */ /* 0x004fea0003900000 */
[----:B------:R-:W2:Y:S02]  /*8eb0*/  @!P0 SYNCS.PHASECHK.TRANS64 P0, [R2+URZ+0x8], R3 ;  /* 0x00000803020085a7 */ /* 0x000ea400080010ff */
[----:B--2---:R-:W-:Y:S05]  /*8ec0*/  @!P0 BRA `(.L_x_66) ;  /* 0xfffffffc00ec8947 */ /* 0x004fea000383ffff */
[----:B------:R-:W-:Y:S05]  /*8ed0*/  BRA `(.L_x_65) ;  /* 0xffffffa0009c7947 */ /* 0x000fea000383ffff */
.L_x_67:
[----:B-1----:R1:W2:Y:S02]  /*8ee0*/  SYNCS.PHASECHK.TRANS64.TRYWAIT P0, [R0+URZ+0x70], R5 ;  /* 0x00007005000075a7 */ /* 0x0022a400080011ff */
[----:B--2---:R-:W-:Y:S05]  /*8ef0*/  @!P0 NANOSLEEP.SYNCS 0x989680 ;  /* 0x009896800000895d */ /* 0x004fea0003900000 */
[----:B------:R-:W2:Y:S02]  /*8f00*/  @!P0 SYNCS.PHASECHK.TRANS64 P0, [R0+URZ+0x70], R5 ;  /* 0x00007005000085a7 */ /* 0x000ea400080010ff */
[----:B--2---:R-:W-:Y:S05]  /*8f10*/  @!P0 BRA `(.L_x_67) ;  /* 0xfffffffc00f08947 */ /* 0x004fea000383ffff */
[----:B------:R-:W-:Y:S05]  /*8f20*/  BRA `(.L_x_142) ;  /* 0xffffffa400887947 */ /* 0x000fea000383ffff */
.L_x_69:
[----:B------:R-:W-:-:S07]  /*8f30*/  MOV R0, UR9 ;  /* 0x0000000900007c02 */ /* 0x000fce0008000f00 */
.L_x_143:
[----:B-1----:R1:W2:Y:S02]  /*8f40*/  SYNCS.PHASECHK.TRANS64.TRYWAIT P0, [R0+URZ+0xb0], R5 ;  /* 0x0000b005000075a7 */ /* 0x0022a400080011ff */
[----:B--2---:R-:W-:Y:S05]  /*8f50*/  @!P0 NANOSLEEP.SYNCS 0x989680 ;  /* 0x009896800000895d */ /* 0x004fea0003900000 */
[----:B------:R-:W2:Y:S02]  /*8f60*/  @!P0 SYNCS.PHASECHK.TRANS64 P0, [R0+URZ+0xb0], R5 ;  /* 0x0000b005000085a7 */ /* 0x000ea400080010ff */
[----:B--2---:R-:W-:Y:S05]  /*8f70*/  @!P0 BRA `(.L_x_143) ;  /* 0xfffffffc00f08947 */ /* 0x004fea000383ffff */
[----:B------:R-:W-:Y:S05]  /*8f80*/  BRA `(.L_x_144) ;  /* 0xffffffa400d47947 */ /* 0x000fea000383ffff */
.L_x_72:
[----:B------:R-:W-:Y:S07]  /*8f90*/  MOV R0, UR8 ;  /* 0x0000000800007c02 */ /* 0x000fee0008000f00 */
.L_x_145:
[----:B-1----:R1:W2:Y:S02]  /*8fa0*/  SYNCS.PHASECHK.TRANS64.TRYWAIT P0, [R0+URZ], R5 ;  /* 0x00000005000075a7 */ /* 0x0022a400080011ff */
[----:B--2---:R-:W-:Y:S05]  /*8fb0*/  @!P0 NANOSLEEP.SYNCS 0x989680 ;  /* 0x009896800000895d */ /* 0x004fea0003900000 */
[----:B------:R-:W2:Y:S02]  /*8fc0*/  @!P0 SYNCS.PHASECHK.TRANS64 P0, [R0+URZ], R5 ;  /* 0x00000005000085a7 */ /* 0x000ea400080010ff */
[----:B--2---:R-:W-:Y:S05]  /*8fd0*/  @!P0 BRA `(.L_x_145) ;  /* 0xfffffffc00f08947 */ /* 0x004fea000383ffff */
[----:B------:R-:W-:Y:S05]  /*8fe0*/  BRA `(.L_x_71) ;  /* 0xffffffa400e87947 */ /* 0x000fea000383ffff */
.L_x_76:
[----:B-1----:R-:W-:-:S07]  /*8ff0*/  MOV R0, UR8 ;  /* 0x0000000800007c02 */ /* 0x002fce0008000f00 */
.L_x_146:
[----:B-1----:R1:W2:Y:S02]  /*9000*/  SYNCS.PHASECHK.TRANS64.TRYWAIT P0, [R0+URZ], R3 ;  /* 0x00000003000075a7 */ /* 0x0022a400080011ff */
[----:B--2---:R-:W-:Y:S05]  /*9010*/  @!P0 NANOSLEEP.SYNCS 0x989680 ;  /* 0x009896800000895d */ /* 0x004fea0003900000 */
[----:B------:R-:W2:Y:S02]  /*9020*/  @!P0 SYNCS.PHASECHK.TRANS64 P0, [R0+URZ], R3 ;  /* 0x00000003000085a7 */ /* 0x000ea400080010ff */
[----:B--2---:R-:W-:Y:S05]  /*9030*/  @!P0 BRA `(.L_x_146) ;  /* 0xfffffffc00f08947 */ /* 0x004fea000383ffff */
[----:B------:R-:W-:Y:S05]  /*9040*/  BRA `(.L_x_147) ;  /* 0xffffffa800dc7947 */ /* 0x000fea000383ffff */
.L_x_77:
[----:B------:R-:W-:-:S07]  /*9050*/  MOV R0, UR8 ;  /* 0x0000000800007c02 */ /* 0x000fce0008000f00 */
.L_x_148:
[----:B-1----:R1:W2:Y:S02]  /*9060*/  SYNCS.PHASECHK.TRANS64.TRYWAIT P0, [R0+URZ], R3 ;  /* 0x00000003000075a7 */ /* 0x0022a400080011ff */
[----:B--2---:R-:W-:Y:S05]  /*9070*/  @!P0 NANOSLEEP.SYNCS 0x989680 ;  /* 0x009896800000895d */ /* 0x004fea0003900000 */
[----:B------:R-:W2:Y:S02]  /*9080*/  @!P0 SYNCS.PHASECHK.TRANS64 P0, [R0+URZ], R3 ;  /* 0x00000003000085a7 */ /* 0x000ea400080010ff */
[----:B--2---:R-:W-:Y:S05]  /*9090*/  @!P0 BRA `(.L_x_148) ;  /* 0xfffffffc00f08947 */ /* 0x004fea000383ffff */
[----:B------:R-:W-:Y:S05]  /*90a0*/  BRA `(.L_x_149) ;  /* 0xffffffa800e87947 */ /* 0x000fea000383ffff */
.L_x_78:
[----:B------:R-:W-:-:S07]  /*90b0*/  MOV R0, UR8 ;  /* 0x0000000800007c02 */ /* 0x000fce0008000f00 */
.L_x_150:
[----:B-1----:R1:W2:Y:S02]  /*90c0*/  SYNCS.PHASECHK.TRANS64.TRYWAIT P0, [R0+URZ], R3 ;  /* 0x00000003000075a7 */ /* 0x0022a400080011ff */
[----:B--2---:R-:W-:Y:S05]  /*90d0*/  @!P0 NANOSLEEP.SYNCS 0x989680 ;  /* 0x009896800000895d */ /* 0x004fea0003900000 */
[----:B------:R-:W2:Y:S02]  /*90e0*/  @!P0 SYNCS.PHASECHK.TRANS64 P0, [R0+URZ], R3 ;  /* 0x00000003000085a7 */ /* 0x000ea400080010ff */
[----:B--2---:R-:W-:Y:S05]  /*90f0*/  @!P0 BRA `(.L_x_150) ;  /* 0xfffffffc00f08947 */ /* 0x004fea000383ffff */
[----:B------:R-:W-:Y:S05]  /*9100*/  BRA `(.L_x_151) ;  /* 0xffffffa800f47947 */ /* 0x000fea000383ffff */
.L_x_81:
[----:B------:R-:W-:-:S07]  /*9110*/  MOV R0, UR7 ;  /* 0x0000000700007c02 */ /* 0x000fce0008000f00 */
.L_x_152:
[----:B-1----:R1:W2:Y:S02]  /*9120*/  SYNCS.PHASECHK.TRANS64.TRYWAIT P1, [R0+URZ+0xf0], R3 ;  /* 0x0000f003000075a7 */ /* 0x0022a400080211ff */
[----:B--2---:R-:W-:Y:S05]  /*9130*/  @!P1 NANOSLEEP.SYNCS 0x989680 ;  /* 0x009896800000995d */ /* 0x004fea0003900000 */
[----:B------:R-:W2:Y:S02]  /*9140*/  @!P1 SYNCS.PHASECHK.TRANS64 P1, [R0+URZ+0xf0], R3 ;  /* 0x0000f003000095a7 */ /* 0x000ea400080210ff */
[----:B--2---:R-:W-:Y:S05]  /*9150*/  @!P1 BRA `(.L_x_152) ;  /* 0xfffffffc00f09947 */ /* 0x004fea000383ffff */
[----:B------:R-:W-:Y:S05]  /*9160*/  BRA `(.L_x_153) ;  /* 0xffffffac00407947 */ /* 0x000fea000383ffff */
.L_x_86:
[----:B--2---:R2:W4:Y:S02]  /*9170*/  SYNCS.PHASECHK.TRANS64.TRYWAIT P0, [R0+URZ+0x70], R3 ;  /* 0x00007003000075a7 */ /* 0x00452400080011ff */
[----:B----4-:R-:W-:Y:S05]  /*9180*/  @!P0 NANOSLEEP.SYNCS 0x989680 ;  /* 0x009896800000895d */ /* 0x010fea0003900000 */
[----:B------:R-:W4:Y:S02]  /*9190*/  @!P0 SYNCS.PHASECHK.TRANS64 P0, [R0+URZ+0x70], R3 ;  /* 0x00007003000085a7 */ /* 0x000f2400080010ff */
[----:B----4-:R-:W-:Y:S05]  /*91a0*/  @!P0 BRA `(.L_x_86) ;  /* 0xfffffffc00f08947 */ /* 0x010fea000383ffff */
[----:B------:R-:W-:Y:S05]  /*91b0*/  BRA `(.L_x_154) ;  /* 0xffffffb0004c7947 */ /* 0x000fea000383ffff */
.L_x_89:
[----:B------:R-:W-:Y:S07]  /*91c0*/  MOV R0, UR6 ;  /* 0x0000000600007c02 */ /* 0x000fee0008000f00 */
.L_x_155:
[----:B--2---:R2:W4:Y:S02]  /*91d0*/  SYNCS.PHASECHK.TRANS64.TRYWAIT P0, [R0+URZ+0x68], R3 ;  /* 0x00006803000075a7 */ /* 0x00452400080011ff */
[----:B----4-:R-:W-:Y:S05]  /*91e0*/  @!P0 NANOSLEEP.SYNCS 0x989680 ;  /* 0x009896800000895d */ /* 0x010fea0003900000 */
[----:B------:R-:W4:Y:S02]  /*91f0*/  @!P0 SYNCS.PHASECHK.TRANS64 P0, [R0+URZ+0x68], R3 ;  /* 0x00006803000085a7 */ /* 0x000f2400080010ff */
[----:B----4-:R-:W-:Y:S05]  /*9200*/  @!P0 BRA `(.L_x_155) ;  /* 0xfffffffc00f08947 */ /* 0x010fea000383ffff */
[----:B------:R-:W-:Y:S05]  /*9210*/  BRA `(.L_x_88) ;  /* 0xffffffb4002c7947 */ /* 0x000fea000383ffff */
.L_x_92:
[----:B--2---:R-:W-:Y:S07]  /*9220*/  MOV R3, UR6 ;  /* 0x0000000600037c02 */ /* 0x004fee0008000f00 */
.L_x_156:
[----:B-1----:R1:W2:Y:S02]  /*9230*/  SYNCS.PHASECHK.TRANS64.TRYWAIT P0, [R3+URZ+0x50], R12 ;  /* 0x0000500c030075a7 */ /* 0x0022a400080011ff */
[----:B--2---:R-:W-:Y:S05]  /*9240*/  @!P0 NANOSLEEP.SYNCS 0x989680 ;  /* 0x009896800000895d */ /* 0x004fea0003900000 */
[----:B------:R-:W2:Y:S02]  /*9250*/  @!P0 SYNCS.PHASECHK.TRANS64 P0, [R3+URZ+0x50], R12 ;  /* 0x0000500c030085a7 */ /* 0x000ea400080010ff */
[----:B--2---:R-:W-:Y:S05]  /*9260*/  @!P0 BRA `(.L_x_156) ;  /* 0xfffffffc00f08947 */ /* 0x004fea000383ffff */
[----:B------:R-:W-:Y:S05]  /*9270*/  BRA `(.L_x_157) ;  /* 0xffffffb400a47947 */ /* 0x000fea000383ffff */
.L_x_93:
[----:B------:R-:W-:Y:S07]  /*9280*/  MOV R3, UR6 ;  /* 0x0000000600037c02 */ /* 0x000fee0008000f00 */
.L_x_158:
[----:B-1----:R1:W2:Y:S02]  /*9290*/  SYNCS.PHASECHK.TRANS64.TRYWAIT P0, [R3+URZ+0x58], R12 ;  /* 0x0000580c030075a7 */ /* 0x0022a400080011ff */
[----:B--2---:R-:W-:Y:S05]  /*92a0*/  @!P0 NANOSLEEP.SYNCS 0x989680 ;  /* 0x009896800000895d */ /* 0x004fea0003900000 */
[----:B------:R-:W2:Y:S02]  /*92b0*/  @!P0 SYNCS.PHASECHK.TRANS64 P0, [R3+URZ+0x58], R12 ;  /* 0x0000580c030085a7 */ /* 0x000ea400080010ff */
[----:B--2---:R-:W-:Y:S05]  /*92c0*/  @!P0 BRA `(.L_x_158) ;  /* 0xfffffffc00f08947 */ /* 0x004fea000383ffff */
[----:B------:R-:W-:Y:S05]  /*92d0*/  BRA `(.L_x_159) ;  /* 0xffffffb800247947 */ /* 0x000fea000383ffff */
.L_x_95:
[----:B------:R-:W-:-:S07]  /*92e0*/  MOV R0, UR6 ;  /* 0x0000000600007c02 */ /* 0x000fce0008000f00 */
.L_x_160:
[----:B-1----:R1:W4:Y:S02]  /*92f0*/  SYNCS.PHASECHK.TRANS64.TRYWAIT P0, [R0+URZ+0x50], R3 ;  /* 0x00005003000075a7 */ /* 0x00232400080011ff */
[----:B----4-:R-:W-:Y:S05]  /*9300*/  @!P0 NANOSLEEP.SYNCS 0x989680 ;  /* 0x009896800000895d */ /* 0x010fea0003900000 */
[----:B------:R-:W4:Y:S02]  /*9310*/  @!P0 SYNCS.PHASECHK.TRANS64 P0, [R0+URZ+0x50], R3 ;  /* 0x00005003000085a7 */ /* 0x000f2400080010ff */
[----:B----4-:R-:W-:Y:S05]  /*9320*/  @!P0 BRA `(.L_x_160) ;  /* 0xfffffffc00f08947 */ /* 0x010fea000383ffff */
[----:B------:R-:W-:Y:S05]  /*9330*/  BRA `(.L_x_161) ;  /* 0xffffffb800947947 */ /* 0x000fea000383ffff */
.L_x_97:
[----:B--2---:R2:W3:Y:S02]  /*9340*/  SYNCS.PHASECHK.TRANS64.TRYWAIT P0, [R0+URZ+0x70], R3 ;  /* 0x00007003000075a7 */ /* 0x0044e400080011ff */
[----:B---3--:R-:W-:Y:S05]  /*9350*/  @!P0 NANOSLEEP.SYNCS 0x989680 ;  /* 0x009896800000895d */ /* 0x008fea0003900000 */
[----:B------:R-:W3:Y:S02]  /*9360*/  @!P0 SYNCS.PHASECHK.TRANS64 P0, [R0+URZ+0x70], R3 ;  /* 0x00007003000085a7 */ /* 0x000ee400080010ff */
[----:B---3--:R-:W-:Y:S05]  /*9370*/  @!P0 BRA `(.L_x_97) ;  /* 0xfffffffc00f08947 */ /* 0x008fea000383ffff */
[----:B------:R-:W-:Y:S05]  /*9380*/  BRA `(.L_x_162) ;  /* 0xffffffbc005c7947 */ /* 0x000fea000383ffff */
.L_x_108:
[----:B-1----:R1:W3:Y:S02]  /*9390*/  SYNCS.PHASECHK.TRANS64.TRYWAIT P1, [R3+URZ+0x40], R0 ;  /* 0x00004000030075a7 */ /* 0x0022e400080211ff */
[----:B---3--:R-:W-:Y:S05]  /*93a0*/  @!P1 NANOSLEEP.SYNCS 0x989680 ;  /* 0x009896800000995d */ /* 0x008fea0003900000 */
[----:B------:R-:W3:Y:S02]  /*93b0*/  @!P1 SYNCS.PHASECHK.TRANS64 P1, [R3+URZ+0x40], R0 ;  /* 0x00004000030095a7 */ /* 0x000ee400080210ff */
[----:B---3--:R-:W-:Y:S05]  /*93c0*/  @!P1 BRA `(.L_x_108) ;  /* 0xfffffffc00f09947 */ /* 0x008fea000383ffff */
[----:B------:R-:W-:Y:S05]  /*93d0*/  BRA `(.L_x_107) ;  /* 0xffffffc800807947 */ /* 0x000fea000383ffff */
.L_x_110:
[----:B-1----:R1:W4:Y:S02]  /*93e0*/  SYNCS.PHASECHK.TRANS64.TRYWAIT P0, [R195+URZ+0x90], R2 ;  /* 0x00009002c30075a7 */ /* 0x00232400080011ff */
[----:B----4-:R-:W-:Y:S05]  /*93f0*/  @!P0 NANOSLEEP.SYNCS 0x989680 ;  /* 0x009896800000895d */ /* 0x010fea0003900000 */
[----:B------:R-:W4:Y:S02]  /*9400*/  @!P0 SYNCS.PHASECHK.TRANS64 P0, [R195+URZ+0x90], R2 ;  /* 0x00009002c30085a7 */ /* 0x000f2400080010ff */
[----:B----4-:R-:W-:Y:S05]  /*9410*/  @!P0 BRA `(.L_x_110) ;  /* 0xfffffffc00f08947 */ /* 0x010fea000383ffff */
[----:B------:R-:W-:Y:S05]  /*9420*/  BRA `(.L_x_109) ;  /* 0xffffffc800dc7947 */ /* 0x000fea000383ffff */
.L_x_119:
[----:B--2---:R2:W3:Y:S02]  /*9430*/  SYNCS.PHASECHK.TRANS64.TRYWAIT P0, [R216+URZ+0x40], R3 ;  /* 0x00004003d80075a7 */ /* 0x0044e400080011ff */
[----:B---3--:R-:W-:Y:S05]  /*9440*/  @!P0 NANOSLEEP.SYNCS 0x989680 ;  /* 0x009896800000895d */ /* 0x008fea0003900000 */
[----:B------:R-:W3:Y:S02]  /*9450*/  @!P0 SYNCS.PHASECHK.TRANS64 P0, [R216+URZ+0x40], R3 ;  /* 0x00004003d80085a7 */ /* 0x000ee400080010ff */
[----:B---3--:R-:W-:Y:S05]  /*9460*/  @!P0 BRA `(.L_x_119) ;  /* 0xfffffffc00f08947 */ /* 0x008fea000383ffff */
[----:B------:R-:W-:Y:S05]  /*9470*/  BRA `(.L_x_118) ;  /* 0xffffffdc00e87947 */ /* 0x000fea000383ffff */
        .weak           $__internal_0_$__cuda_sm10x_tcgen05_guardrail_trap_col_being_dealloced_not_returned_by_alloc
        .type           $__internal_0_$__cuda_sm10x_tcgen05_guardrail_trap_col_being_dealloced_not_returned_by_alloc,@function
        .size           $__internal_0_$__cuda_sm10x_tcgen05_guardrail_trap_col_being_dealloced_not_returned_by_alloc,($__internal_1_$__cuda_sm10x_tcgen05_guardrail_trap_phase_invalid_during_alloc - $__internal_0_$__cuda_sm10x_tcgen05_guardrail_trap_col_being_dealloced_not_returned_by_alloc)
$__internal_0_$__cuda_sm10x_tcgen05_guardrail_trap_col_being_dealloced_not_returned_by_alloc:
[----:B------:R-:W-:Y:S05]  /*9480*/  BPT.TRAP 0x1 ;  /* 0x000000040000795c */ /* 0x000fea0000300000 */
[----:B------:R-:W-:-:S04]  /*9490*/  HFMA2 R3, -RZ, RZ, 0, 0 ;  /* 0x00000000ff037431 */ /* 0x000fc800000001ff */
[----:B------:R-:W-:Y:S05]  /*94a0*/  RET.REL.NODEC R2 `(_ZN7cutlass13device_kernelINS_4gemm6kernel13GemmUniversalIN4cute5tupleIJiiiiEEENS1_10collective13CollectiveMmaINS1_35MainloopSm100TmaUmmaWarpSpecializedILi4ELi2ELi4ENS5_IJNS4_1CILi2EEENSA_ILi1EEESC_EEEEENS5_IJNSA_ILi256EEENSA_ILi128EEESG_EEENS_12float_e4m3_tENS5_IJlSC_lEEESI_SJ_NS4_8TiledMMAINS4_8MMA_AtomIJNS4_10MMA_TraitsINS4_25SM100_MMA_F8F6F4_2x1SM_SSEJSI_SI_fSF_SG_NS4_17integral_constantINS4_4UMMA5MajorELSQ_0EEESR_NSO_INSP_7ScaleInELSS_0EEEST_EEEEEENS4_6LayoutINS5_IJSC_SC_SC_EEENS5_IJNSA_ILi0EEESY_SY_EEEEENS5_IJNS4_10UnderscoreES11_S11_EEEEENS4_18SM100_TMA_2SM_LOADENS4_14ComposedLayoutINS4_7SwizzleILi3ELi4ELi3EEENS4_18smem_ptr_flag_bitsILi8EEENSW_INS5_IJNSA_ILi8EEESG_EEENS5_IJSG_SC_EEEEEEEvNS4_8identityES14_S1E_vS1F_EENS_8epilogue10collective18CollectiveEpilogueINS1H_23Sm100TmaWarpSpecializedILi2ELi2ELi64ELb0ELb0EEEJNS5_IJSG_SG_SG_EEENS5_IJNSW_ISG_SC_EENSW_INSA_ILi64EEESC_EEEEESI_SJ_SI_SJ_NS1H_6fusion15FusionCallbacksIS1L_NS1R_17LinearCombinationISI_fSI_fLNS_15FloatRoundStyleE2EEES1M_S1Q_JEEENS4_5SM1004TMEM4LOAD26SM100_TMEM_LOAD_32dp32b64xENS4_13SM90_TMA_LOADENS15_INS16_ILi2ELi4ELi3EEES19_NSW_INS5_IJS1A_S1O_EEENS5_IJS1O_SC_EEEEEEENS4_39AutoVectorizingCopyWithAssumedAlignmentILi128EEENS4_14SM90_TMA_STOREES26_S28_S28_EEEvvEEEEvNT_6ParamsE) ;  /* 0xffffff6802d47950 */ /* 0x000fea0003c3ffff */
        .weak           $__internal_1_$__cuda_sm10x_tcgen05_guardrail_trap_phase_invalid_during_alloc
        .type           $__internal_1_$__cuda_sm10x_tcgen05_guardrail_trap_phase_invalid_during_alloc,@function
        .size           $__internal_1_$__cuda_sm10x_tcgen05_guardrail_trap_phase_invalid_during_alloc,($__internal_2_$__cuda_sm10x_tcgen05_guardrail_trap_unallocated_columns_being_dealloced - $__internal_1_$__cuda_sm10x_tcgen05_guardrail_trap_phase_invalid_during_alloc)
$__internal_1_$__cuda_sm10x_tcgen05_guardrail_trap_phase_invalid_during_alloc:
[----:B------:R-:W-:Y:S05]  /*94b0*/  BPT.TRAP 0x1 ;  /* 0x000000040000795c */ /* 0x000fea0000300000 */
[----:B------:R-:W-:-:S04]  /*94c0*/  MOV R3, 0x0 ;  /* 0x0000000000037802 */ /* 0x000fc80000000f00 */
[----:B------:R-:W-:Y:S05]  /*94d0*/  RET.REL.NODEC R2 `(_ZN7cutlass13device_kernelINS_4gemm6kernel13GemmUniversalIN4cute5tupleIJiiiiEEENS1_10collective13CollectiveMmaINS1_35MainloopSm100TmaUmmaWarpSpecializedILi4ELi2ELi4ENS5_IJNS4_1CILi2EEENSA_ILi1EEESC_EEEEENS5_IJNSA_ILi256EEENSA_ILi128EEESG_EEENS_12float_e4m3_tENS5_IJlSC_lEEESI_SJ_NS4_8TiledMMAINS4_8MMA_AtomIJNS4_10MMA_TraitsINS4_25SM100_MMA_F8F6F4_2x1SM_SSEJSI_SI_fSF_SG_NS4_17integral_constantINS4_4UMMA5MajorELSQ_0EEESR_NSO_INSP_7ScaleInELSS_0EEEST_EEEEEENS4_6LayoutINS5_IJSC_SC_SC_EEENS5_IJNSA_ILi0EEESY_SY_EEEEENS5_IJNS4_10UnderscoreES11_S11_EEEEENS4_18SM100_TMA_2SM_LOADENS4_14ComposedLayoutINS4_7SwizzleILi3ELi4ELi3EEENS4_18smem_ptr_flag_bitsILi8EEENSW_INS5_IJNSA_ILi8EEESG_EEENS5_IJSG_SC_EEEEEEEvNS4_8identityES14_S1E_vS1F_EENS_8epilogue10collective18CollectiveEpilogueINS1H_23Sm100TmaWarpSpecializedILi2ELi2ELi64ELb0ELb0EEEJNS5_IJSG_SG_SG_EEENS5_IJNSW_ISG_SC_EENSW_INSA_ILi64EEESC_EEEEESI_SJ_SI_SJ_NS1H_6fusion15FusionCallbacksIS1L_NS1R_17LinearCombinationISI_fSI_fLNS_15FloatRoundStyleE2EEES1M_S1Q_JEEENS4_5SM1004TMEM4LOAD26SM100_TMEM_LOAD_32dp32b64xENS4_13SM90_TMA_LOADENS15_INS16_ILi2ELi4ELi3EEES19_NSW_INS5_IJS1A_S1O_EEENS5_IJS1O_SC_EEEEEEENS4_39AutoVectorizingCopyWithAssumedAlignmentILi128EEENS4_14SM90_TMA_STOREES26_S28_S28_EEEvvEEEEvNT_6ParamsE) ;  /* 0xffffff6802c87950 */ /* 0x000fea0003c3ffff */
        .weak           $__internal_2_$__cuda_sm10x_tcgen05_guardrail_trap_unallocated_columns_being_dealloced
        .type           $__internal_2_$__cuda_sm10x_tcgen05_guardrail_trap_unallocated_columns_being_dealloced,@function
        .size           $__internal_2_$__cuda_sm10x_tcgen05_guardrail_trap_unallocated_columns_being_dealloced,(.L_x_164 - $__internal_2_$__cuda_sm10x_tcgen05_guardrail_trap_unallocated_columns_being_dealloced)
$__internal_2_$__cuda_sm10x_tcgen05_guardrail_trap_unallocated_columns_being_dealloced:
[----:B------:R-:W-:Y:S05]  /*94e0*/  BPT.TRAP 0x1 ;  /* 0x000000040000795c */ /* 0x000fea0000300000 */
[----:B------:R-:W-:-:S04]  /*94f0*/  HFMA2 R3, -RZ, RZ, 0, 0 ;  /* 0x00000000ff037431 */ /* 0x000fc800000001ff */
[----:B------:R-:W-:Y:S05]  /*9500*/  RET.REL.NODEC R2 `(_ZN7cutlass13device_kernelINS_4gemm6kernel13GemmUniversalIN4cute5tupleIJiiiiEEENS1_10collective13CollectiveMmaINS1_35MainloopSm100TmaUmmaWarpSpecializedILi4ELi2ELi4ENS5_IJNS4_1CILi2EEENSA_ILi1EEESC_EEEEENS5_IJNSA_ILi256EEENSA_ILi128EEESG_EEENS_12float_e4m3_tENS5_IJlSC_lEEESI_SJ_NS4_8TiledMMAINS4_8MMA_AtomIJNS4_10MMA_TraitsINS4_25SM100_MMA_F8F6F4_2x1SM_SSEJSI_SI_fSF_SG_NS4_17integral_constantINS4_4UMMA5MajorELSQ_0EEESR_NSO_INSP_7ScaleInELSS_0EEEST_EEEEEENS4_6LayoutINS5_IJSC_SC_SC_EEENS5_IJNSA_ILi0EEESY_SY_EEEEENS5_IJNS4_10UnderscoreES11_S11_EEEEENS4_18SM100_TMA_2SM_LOADENS4_14ComposedLayoutINS4_7SwizzleILi3ELi4ELi3EEENS4_18smem_ptr_flag_bitsILi8EEENSW_INS5_IJNSA_ILi8EEESG_EEENS5_IJSG_SC_EEEEEEEvNS4_8identityES14_S1E_vS1F_EENS_8epilogue10collective18CollectiveEpilogueINS1H_23Sm100TmaWarpSpecializedILi2ELi2ELi64ELb0ELb0EEEJNS5_IJSG_SG_SG_EEENS5_IJNSW_ISG_SC_EENSW_INSA_ILi64EEESC_EEEEESI_SJ_SI_SJ_NS1H_6fusion15FusionCallbacksIS1L_NS1R_17LinearCombinationISI_fSI_fLNS_15FloatRoundStyleE2EEES1M_S1Q_JEEENS4_5SM1004TMEM4LOAD26SM100_TMEM_LOAD_32dp32b64xENS4_13SM90_TMA_LOADENS15_INS16_ILi2ELi4ELi3EEES19_NSW_INS5_IJS1A_S1O_EEENS5_IJS1O_SC_EEEEEEENS4_39AutoVectorizingCopyWithAssumedAlignmentILi128EEENS4_14SM90_TMA_STOREES26_S28_S28_EEEvvEEEEvNT_6ParamsE) ;  /* 0xffffff6802bc7950 */ /* 0x000fea0003c3ffff */
.L_x_163:
[----:B------:R-:W-:-:S00]  /*9510*/  BRA `(.L_x_163) ;  /* 0xfffffffc00fc7947 */ /* 0x000fc0000383ffff */
[----:B------:R-:W-:-:S00]  /*9520*/  NOP ;  /* 0x0000000000007918 */ /* 0x000fc00000000000 */
        /* <DEDUP_REMOVED lines=13> */
.L_x_164:


//--------------------- .nv.global.init           --------------------------
	.section	.nv.global.init,"aw",@progbits
.nv.global.init:
	.type		$str$27,@object
	.size		$str$27,($str$28 - $str$27)
$str$27:
        /*0000*/ 	.byte	0x28, 0x61, 0x64, 0x64, 0x72, 0x65, 0x73, 0x73, 0x20, 0x26, 0x20, 0x6d, 0x61, 0x73, 0x6b, 0x29
        /*0010*/ 	.byte	0x20, 0x3d, 0x3d, 0x20, 0x30, 0x00
	.type		$str$28,@object
	.size		$str$28,($str$26 - $str$28)
$str$28:
        /*0016*/ 	.byte	0x2f, 0x74, 0x6d, 0x70, 0x2f, 0x63, 0x75, 0x74, 0x6c, 0x61, 0x73, 0x73, 0x5f, 0x73, 0x77, 0x65
        /*0026*/ 	.byte	0x65, 0x70, 0x5f, 0x73, 0x72, 0x63, 0x2f, 0x69, 0x6e, 0x63, 0x6c, 0x75, 0x64, 0x65, 0x2f, 0x63
        /*0036*/ 	.byte	0x75, 0x74, 0x65, 0x2f, 0x70, 0x6f, 0x69, 0x6e, 0x74, 0x65, 0x72, 0x5f, 0x66, 0x6c, 0x61, 0x67
        /*0046*/ 	.byte	0x67, 0x65, 0x64, 0x2e, 0x68, 0x70, 0x70, 0x00
	.type		$str$26,@object
	.size		$str$26,($str$25 - $str$26)
$str$26:
        /*004e*/ 	.byte	0x2f, 0x74, 0x6d, 0x70, 0x2f, 0x63, 0x75, 0x74, 0x6c, 0x61, 0x73, 0x73, 0x5f, 0x73, 0x77, 0x65
        /*005e*/ 	.byte	0x65, 0x70, 0x5f, 0x73, 0x72, 0x63, 0x2f, 0x69, 0x6e, 0x63, 0x6c, 0x75, 0x64, 0x65, 0x2f, 0x63
        /*006e*/ 	.byte	0x75, 0x74, 0x65, 0x2f, 0x61, 0x74, 0x6f, 0x6d, 0x2f, 0x63, 0x6f, 0x70, 0x79, 0x5f, 0x74, 0x72
        /*007e*/ 	.byte	0x61, 0x69, 0x74, 0x73, 0x5f, 0x73, 0x6d, 0x31, 0x30, 0x30, 0x2e, 0x68, 0x70, 0x70, 0x00
	.type		$str$25,@object
	.size		$str$25,(__unnamed_1 - $str$25)
$str$25:
        /*008d*/ 	.byte	0x28, 0x28, 0x75, 0x69, 0x6e, 0x74, 0x33, 0x32, 0x5f, 0x74, 0x28, 0x74, 0x68, 0x72, 0x65, 0x61
        /*009d*/ 	.byte	0x64, 0x49, 0x64, 0x78, 0x2e, 0x78, 0x29, 0x20, 0x2f, 0x20, 0x33, 0x32, 0x29, 0x20, 0x25, 0x20
        /*00ad*/ 	.byte	0x34, 0x29, 0x20, 0x3d, 0x3d, 0x20, 0x28, 0x28, 0x28, 0x74, 0x6d, 0x65, 0x6d, 0x5f, 0x61, 0x64
        /*00bd*/ 	.byte	0x64, 0x72, 0x20, 0x3e, 0x3e, 0x20, 0x31, 0x36, 0x29, 0x20, 0x2f, 0x20, 0x33, 0x32, 0x29, 0x20
        /*00cd*/ 	.byte	0x25, 0x20, 0x34, 0x29, 0x00
	.type		__unnamed_1,@object
	.size		__unnamed_1,(__unnamed_2 - __unnamed_1)
__unnamed_1:
        /*00d2*/ 	.byte	0x61, 0x75, 0x74, 0x6f, 0x20, 0x63, 0x75, 0x74, 0x65, 0x3a, 0x3a, 0x61, 0x73, 0x5f, 0x70, 0x6f
        /* <DEDUP_REMOVED lines=24> */
        /*0262*/ 	.byte	0x43, 0x3c, 0x38, 0x31, 0x39, 0x32, 0x3e, 0x3e, 0x3e, 0x3e, 0x5d, 0x00
	.type		__unnamed_2,@object
	.size		__unnamed_2,(.L_2 - __unnamed_2)
__unnamed_2:
        /* <DEDUP_REMOVED lines=42> */
        /*050e*/ 	.byte	0x3e, 0x3e, 0x3e, 0x3e, 0x5d, 0x00
.L_2:


//--------------------- .nv.shared._ZN7cutlass13device_kernelINS_4gemm6kernel13GemmUniversalIN4cute5tupleIJiiiiEEENS1_10collective13CollectiveMmaINS1_35MainloopSm100TmaUmmaWarpSpecializedILi4ELi2ELi4ENS5_IJNS4_1CILi2EEENSA_ILi1EEESC_EEEEENS5_IJNSA_ILi256EEENSA_ILi128EEESG_EEENS_12float_e4m3_tENS5_IJlSC_lEEESI_SJ_NS4_8TiledMMAINS4_8MMA_AtomIJNS4_10MMA_TraitsINS4_25SM100_MMA_F8F6F4_2x1SM_SSEJSI_SI_fSF_SG_NS4_17integral_constantINS4_4UMMA5MajorELSQ_0EEESR_NSO_INSP_7ScaleInELSS_0EEEST_EEEEEENS4_6LayoutINS5_IJSC_SC_SC_EEENS5_IJNSA_ILi0EEESY_SY_EEEEENS5_IJNS4_10UnderscoreES11_S11_EEEEENS4_18SM100_TMA_2SM_LOADENS4_14ComposedLayoutINS4_7SwizzleILi3ELi4ELi3EEENS4_18smem_ptr_flag_bitsILi8EEENSW_INS5_IJNSA_ILi8EEESG_EEENS5_IJSG_SC_EEEEEEEvNS4_8identityES14_S1E_vS1F_EENS_8epilogue10collective18CollectiveEpilogueINS1H_23Sm100TmaWarpSpecializedILi2ELi2ELi64ELb0ELb0EEEJNS5_IJSG_SG_SG_EEENS5_IJNSW_ISG_SC_EENSW_INSA_ILi64EEESC_EEEEESI_SJ_SI_SJ_NS1H_6fusion15FusionCallbacksIS1L_NS1R_17LinearCombinationISI_fSI_fLNS_15FloatRoundStyleE2EEES1M_S1Q_JEEENS4_5SM1004TMEM4LOAD26SM100_TMEM_LOAD_32dp32b64xENS4_13SM90_TMA_LOADENS15_INS16_ILi2ELi4ELi3EEES19_NSW_INS5_IJS1A_S1O_EEENS5_IJS1O_SC_EEEEEEENS4_39AutoVectorizingCopyWithAssumedAlignmentILi128EEENS4_14SM90_TMA_STOREES26_S28_S28_EEEvvEEEEvNT_6ParamsE --------------------------
	.section	.nv.shared._ZN7cutlass13device_kernelINS_4gemm6kernel13GemmUniversalIN4cute5tupleIJiiiiEEENS1_10collective13CollectiveMmaINS1_35MainloopSm100TmaUmmaWarpSpecializedILi4ELi2ELi4ENS5_IJNS4_1CILi2EEENSA_ILi1EEESC_EEEEENS5_IJNSA_ILi256EEENSA_ILi128EEESG_EEENS_12float_e4m3_tENS5_IJlSC_lEEESI_SJ_NS4_8TiledMMAINS4_8MMA_AtomIJNS4_10MMA_TraitsINS4_25SM100_MMA_F8F6F4_2x1SM_SSEJSI_SI_fSF_SG_NS4_17integral_constantINS4_4UMMA5MajorELSQ_0EEESR_NSO_INSP_7ScaleInELSS_0EEEST_EEEEEENS4_6LayoutINS5_IJSC_SC_SC_EEENS5_IJNSA_ILi0EEESY_SY_EEEEENS5_IJNS4_10UnderscoreES11_S11_EEEEENS4_18SM100_TMA_2SM_LOADENS4_14ComposedLayoutINS4_7SwizzleILi3ELi4ELi3EEENS4_18smem_ptr_flag_bitsILi8EEENSW_INS5_IJNSA_ILi8EEESG_EEENS5_IJSG_SC_EEEEEEEvNS4_8identityES14_S1E_vS1F_EENS_8epilogue10collective18CollectiveEpilogueINS1H_23Sm100TmaWarpSpecializedILi2ELi2ELi64ELb0ELb0EEEJNS5_IJSG_SG_SG_EEENS5_IJNSW_ISG_SC_EENSW_INSA_ILi64EEESC_EEEEESI_SJ_SI_SJ_NS1H_6fusion15FusionCallbacksIS1L_NS1R_17LinearCombinationISI_fSI_fLNS_15FloatRoundStyleE2EEES1M_S1Q_JEEENS4_5SM1004TMEM4LOAD26SM100_TMEM_LOAD_32dp32b64xENS4_13SM90_TMA_LOADENS15_INS16_ILi2ELi4ELi3EEES19_NSW_INS5_IJS1A_S1O_EEENS5_IJS1O_SC_EEEEEEENS4_39AutoVectorizingCopyWithAssumedAlignmentILi128EEENS4_14SM90_TMA_STOREES26_S28_S28_EEEvvEEEEvNT_6ParamsE,"aw",@nobits
	.sectionflags	@""
	.align	16
	.zero		1024


//--------------------- .nv.shared.reserved.0     --------------------------
	.section	.nv.shared.reserved.0,"aw",@nobits
	.weak		__nv_reservedSMEM_offset_0_alias
	.size		__nv_reservedSMEM_offset_0_alias, 0, 64
	.other		__nv_reservedSMEM_offset_0_alias,@"STO_CUDA_RESERVED_SHARED STV_DEFAULT"
__nv_reservedSMEM_offset_0_alias:
	.zero		0
.nv.shared.reserved.0:
	.zero		64
	.weak		__nv_reservedSMEM_tcgen05_partition
	.type		__nv_reservedSMEM_tcgen05_partition,@object
	.size		__nv_reservedSMEM_tcgen05_partition,(.L_0 - __nv_reservedSMEM_tcgen05_partition)
__nv_reservedSMEM_tcgen05_partition:
	.zero		32
.L_0:


//--------------------- .nv.global                --------------------------
	.section	.nv.global,"aw",@nobits
.nv.global:
	.type		_ZN39_INTERNAL_bf08b31e_4_k_cu_8d1dc599_93754cute1_E,@object
	.size		_ZN39_INTERNAL_bf08b31e_4_k_cu_8d1dc599_93754cute1_E,(_ZN39_INTERNAL_bf08b31e_4_k_cu_8d1dc599_93754cuda3std3__45__cpo6cbeginE - _ZN39_INTERNAL_bf08b31e_4_k_cu_8d1dc599_93754cute1_E)
_ZN39_INTERNAL_bf08b31e_4_k_cu_8d1dc599_93754cute1_E:
	.zero		1
	.type		_ZN39_INTERNAL_bf08b31e_4_k_cu_8d1dc599_93754cuda3std3__45__cpo6cbeginE,@object
	.size		_ZN39_INTERNAL_bf08b31e_4_k_cu_8d1dc599_93754cuda3std3__45__cpo6cbeginE,(_ZN39_INTERNAL_bf08b31e_4_k_cu_8d1dc599_93754cuda3std3__48in_placeE - _ZN39_INTERNAL_bf08b31e_4_k_cu_8d1dc599_93754cuda3std3__45__cpo6cbeginE)
_ZN39_INTERNAL_bf08b31e_4_k_cu_8d1dc599_93754cuda3std3__45__cpo6cbeginE:
	.zero		1
	.type		_ZN39_INTERNAL_bf08b31e_4_k_cu_8d1dc599_93754cuda3std3__48in_placeE,@object
	.size		_ZN39_INTERNAL_bf08b31e_4_k_cu_8d1dc599_93754cuda3std3__48in_placeE,(_ZN39_INTERNAL_bf08b31e_4_k_cu_8d1dc599_93754cuda3std6ranges3__45__cpo9iter_moveE - _ZN39_INTERNAL_bf08b31e_4_k_cu_8d1dc599_93754cuda3std3__48in_placeE)
_ZN39_INTERNAL_bf08b31e_4_k_cu_8d1dc599_93754cuda3std3__48in_placeE:
	.zero		1
	.type		_ZN39_INTERNAL_bf08b31e_4_k_cu_8d1dc599_93754cuda3std6ranges3__45__cpo9iter_moveE,@object
	.size		_ZN39_INTERNAL_bf08b31e_4_k_cu_8d1dc599_93754cuda3std6ranges3__45__cpo9iter_moveE,(_ZN39_INTERNAL_bf08b31e_4_k_cu_8d1dc599_93754cuda3std3__45__cpo5beginE - _ZN39_INTERNAL_bf08b31e_4_k_cu_8d1dc599_93754cuda3std6ranges3__45__cpo9iter_moveE)
_ZN39_INTERNAL_bf08b31e_4_k_cu_8d1dc599_93754cuda3std6ranges3__45__cpo9iter_moveE:
	.zero		1
	.type		_ZN39_INTERNAL_bf08b31e_4_k_cu_8d1dc599_93754cuda3std3__45__cpo5beginE,@object
	.size		_ZN39_INTERNAL_bf08b31e_4_k_cu_8d1dc599_93754cuda3std3__45__cpo5beginE,(_ZN39_INTERNAL_bf08b31e_4_k_cu_8d1dc599_93754cuda3std3__441_GLOBAL__N__bf08b31e_4_k_cu_8d1dc599_93756ignoreE - _ZN39_INTERNAL_bf08b31e_4_k_cu_8d1dc599_93754cuda3std3__45__cpo5beginE)
_ZN39_INTERNAL_bf08b31e_4_k_cu_8d1dc599_93754cuda3std3__45__cpo5beginE:
	.zero		1
	.type		_ZN39_INTERNAL_bf08b31e_4_k_cu_8d1dc599_93754cuda3std3__441_GLOBAL__N__bf08b31e_4_k_cu_8d1dc599_93756ignoreE,@object
	.size		_ZN39_INTERNAL_bf08b31e_4_k_cu_8d1dc599_93754cuda3std3__441_GLOBAL__N__bf08b31e_4_k_cu_8d1dc599_93756ignoreE,(_ZN39_INTERNAL_bf08b31e_4_k_cu_8d1dc599_93754cute7productE - _ZN39_INTERNAL_bf08b31e_4_k_cu_8d1dc599_93754cuda3std3__441_GLOBAL__N__bf08b31e_4_k_cu_8d1dc599_93756ignoreE)
_ZN39_INTERNAL_bf08b31e_4_k_cu_8d1dc599_93754cuda3std3__441_GLOBAL__N__bf08b31e_4_k_cu_8d1dc599_93756ignoreE:
	.zero		1
	.type		_ZN39_INTERNAL_bf08b31e_4_k_cu_8d1dc599_93754cute7productE,@object
	.size		_ZN39_INTERNAL_bf08b31e_4_k_cu_8d1dc599_93754cute7productE,(_ZN39_INTERNAL_bf08b31e_4_k_cu_8d1dc599_93754cuda3std3__45__cpo3endE - _ZN39_INTERNAL_bf08b31e_4_k_cu_8d1dc599_93754cute7productE)
_ZN39_INTERNAL_bf08b31e_4_k_cu_8d1dc599_93754cute7productE:
	.zero		1
	.type		_ZN39_INTERNAL_bf08b31e_4_k_cu_8d1dc599_93754cuda3std3__45__cpo3endE,@object
	.size		_ZN39_INTERNAL_bf08b31e_4_k_cu_8d1dc599_93754cuda3std3__45__cpo3endE,(_ZN39_INTERNAL_bf08b31e_4_k_cu_8d1dc599_93754cuda3std3__419piecewise_constructE - _ZN39_INTERNAL_bf08b31e_4_k_cu_8d1dc599_93754cuda3std3__45__cpo3endE)
_ZN39_INTERNAL_bf08b31e_4_k_cu_8d1dc599_93754cuda3std3__45__cpo3endE:
	.zero		1
	.type		_ZN39_INTERNAL_bf08b31e_4_k_cu_8d1dc599_93754cuda3std3__419piecewise_constructE,@object
	.size		_ZN39_INTERNAL_bf08b31e_4_k_cu_8d1dc599_93754cuda3std3__419piecewise_constructE,(_ZN39_INTERNAL_bf08b31e_4_k_cu_8d1dc599_93754cuda3std3__45__cpo4cendE - _ZN39_INTERNAL_bf08b31e_4_k_cu_8d1dc599_93754cuda3std3__419piecewise_constructE)
_ZN39_INTERNAL_bf08b31e_4_k_cu_8d1dc599_93754cuda3std3__419piecewise_constructE:
	.zero		1
	.type		_ZN39_INTERNAL_bf08b31e_4_k_cu_8d1dc599_93754cuda3std3__45__cpo4cendE,@object
	.size		_ZN39_INTERNAL_bf08b31e_4_k_cu_8d1dc599_93754cuda3std3__45__cpo4cendE,(_ZN39_INTERNAL_bf08b31e_4_k_cu_8d1dc599_93754cuda3std6ranges3__45__cpo4swapE - _ZN39_INTERNAL_bf08b31e_4_k_cu_8d1dc599_93754cuda3std3__45__cpo4cendE)
_ZN39_INTERNAL_bf08b31e_4_k_cu_8d1dc599_93754cuda3std3__45__cpo4cendE:
	.zero		1
	.type		_ZN39_INTERNAL_bf08b31e_4_k_cu_8d1dc599_93754cuda3std6ranges3__45__cpo4swapE,@object
	.size		_ZN39_INTERNAL_bf08b31e_4_k_cu_8d1dc599_93754cuda3std6ranges3__45__cpo4swapE,(.L_10 - _ZN39_INTERNAL_bf08b31e_4_k_cu_8d1dc599_93754cuda3std6ranges3__45__cpo4swapE)
_ZN39_INTERNAL_bf08b31e_4_k_cu_8d1dc599_93754cuda3std6ranges3__45__cpo4swapE:
	.zero		1
.L_10:


//--------------------- .nv.constant0._ZN7cutlass13device_kernelINS_4gemm6kernel13GemmUniversalIN4cute5tupleIJiiiiEEENS1_10collective13CollectiveMmaINS1_35MainloopSm100TmaUmmaWarpSpecializedILi4ELi2ELi4ENS5_IJNS4_1CILi2EEENSA_ILi1EEESC_EEEEENS5_IJNSA_ILi256EEENSA_ILi128EEESG_EEENS_12float_e4m3_tENS5_IJlSC_lEEESI_SJ_NS4_8TiledMMAINS4_8MMA_AtomIJNS4_10MMA_TraitsINS4_25SM100_MMA_F8F6F4_2x1SM_SSEJSI_SI_fSF_SG_NS4_17integral_constantINS4_4UMMA5MajorELSQ_0EEESR_NSO_INSP_7ScaleInELSS_0EEEST_EEEEEENS4_6LayoutINS5_IJSC_SC_SC_EEENS5_IJNSA_ILi0EEESY_SY_EEEEENS5_IJNS4_10UnderscoreES11_S11_EEEEENS4_18SM100_TMA_2SM_LOADENS4_14ComposedLayoutINS4_7SwizzleILi3ELi4ELi3EEENS4_18smem_ptr_flag_bitsILi8EEENSW_INS5_IJNSA_ILi8EEESG_EEENS5_IJSG_SC_EEEEEEEvNS4_8identityES14_S1E_vS1F_EENS_8epilogue10collective18CollectiveEpilogueINS1H_23Sm100TmaWarpSpecializedILi2ELi2ELi64ELb0ELb0EEEJNS5_IJSG_SG_SG_EEENS5_IJNSW_ISG_SC_EENSW_INSA_ILi64EEESC_EEEEESI_SJ_SI_SJ_NS1H_6fusion15FusionCallbacksIS1L_NS1R_17LinearCombinationISI_fSI_fLNS_15FloatRoundStyleE2EEES1M_S1Q_JEEENS4_5SM1004TMEM4LOAD26SM100_TMEM_LOAD_32dp32b64xENS4_13SM90_TMA_LOADENS15_INS16_ILi2ELi4ELi3EEES19_NSW_INS5_IJS1A_S1O_EEENS5_IJS1O_SC_EEEEEEENS4_39AutoVectorizingCopyWithAssumedAlignmentILi128EEENS4_14SM90_TMA_STOREES26_S28_S28_EEEvvEEEEvNT_6ParamsE --------------------------
	.section	.nv.constant0._ZN7cutlass13device_kernelINS_4gemm6kernel13GemmUniversalIN4cute5tupleIJiiiiEEENS1_10collective13CollectiveMmaINS1_35MainloopSm100TmaUmmaWarpSpecializedILi4ELi2ELi4ENS5_IJNS4_1CILi2EEENSA_ILi1EEESC_EEEEENS5_IJNSA_ILi256EEENSA_ILi128EEESG_EEENS_12float_e4m3_tENS5_IJlSC_lEEESI_SJ_NS4_8TiledMMAINS4_8MMA_AtomIJNS4_10MMA_TraitsINS4_25SM100_MMA_F8F6F4_2x1SM_SSEJSI_SI_fSF_SG_NS4_17integral_constantINS4_4UMMA5MajorELSQ_0EEESR_NSO_INSP_7ScaleInELSS_0EEEST_EEEEEENS4_6LayoutINS5_IJSC_SC_SC_EEENS5_IJNSA_ILi0EEESY_SY_EEEEENS5_IJNS4_10UnderscoreES11_S11_EEEEENS4_18SM100_TMA_2SM_LOADENS4_14ComposedLayoutINS4_7SwizzleILi3ELi4ELi3EEENS4_18smem_ptr_flag_bitsILi8EEENSW_INS5_IJNSA_ILi8EEESG_EEENS5_IJSG_SC_EEEEEEEvNS4_8identityES14_S1E_vS1F_EENS_8epilogue10collective18CollectiveEpilogueINS1H_23Sm100TmaWarpSpecializedILi2ELi2ELi64ELb0ELb0EEEJNS5_IJSG_SG_SG_EEENS5_IJNSW_ISG_SC_EENSW_INSA_ILi64EEESC_EEEEESI_SJ_SI_SJ_NS1H_6fusion15FusionCallbacksIS1L_NS1R_17LinearCombinationISI_fSI_fLNS_15FloatRoundStyleE2EEES1M_S1Q_JEEENS4_5SM1004TMEM4LOAD26SM100_TMEM_LOAD_32dp32b64xENS4_13SM90_TMA_LOADENS15_INS16_ILi2ELi4ELi3EEES19_NSW_INS5_IJS1A_S1O_EEENS5_IJS1O_SC_EEEEEEENS4_39AutoVectorizingCopyWithAssumedAlignmentILi128EEENS4_14SM90_TMA_STOREES26_S28_S28_EEEvvEEEEvNT_6ParamsE,"a",@progbits
	.sectionflags	@""
	.align	4
.nv.constant0._ZN7cutlass13device_kernelINS_4gemm6kernel13GemmUniversalIN4cute5tupleIJiiiiEEENS1_10collective13CollectiveMmaINS1_35MainloopSm100TmaUmmaWarpSpecializedILi4ELi2ELi4ENS5_IJNS4_1CILi2EEENSA_ILi1EEESC_EEEEENS5_IJNSA_ILi256EEENSA_ILi128EEESG_EEENS_12float_e4m3_tENS5_IJlSC_lEEESI_SJ_NS4_8TiledMMAINS4_8MMA_AtomIJNS4_10MMA_TraitsINS4_25SM100_MMA_F8F6F4_2x1SM_SSEJSI_SI_fSF_SG_NS4_17integral_constantINS4_4UMMA5MajorELSQ_0EEESR_NSO_INSP_7ScaleInELSS_0EEEST_EEEEEENS4_6LayoutINS5_IJSC_SC_SC_EEENS5_IJNSA_ILi0EEESY_SY_EEEEENS5_IJNS4_10UnderscoreES11_S11_EEEEENS4_18SM100_TMA_2SM_LOADENS4_14ComposedLayoutINS4_7SwizzleILi3ELi4ELi3EEENS4_18smem_ptr_flag_bitsILi8EEENSW_INS5_IJNSA_ILi8EEESG_EEENS5_IJSG_SC_EEEEEEEvNS4_8identityES14_S1E_vS1F_EENS_8epilogue10collective18CollectiveEpilogueINS1H_23Sm100TmaWarpSpecializedILi2ELi2ELi64ELb0ELb0EEEJNS5_IJSG_SG_SG_EEENS5_IJNSW_ISG_SC_EENSW_INSA_ILi64EEESC_EEEEESI_SJ_SI_SJ_NS1H_6fusion15FusionCallbacksIS1L_NS1R_17LinearCombinationISI_fSI_fLNS_15FloatRoundStyleE2EEES1M_S1Q_JEEENS4_5SM1004TMEM4LOAD26SM100_TMEM_LOAD_32dp32b64xENS4_13SM90_TMA_LOADENS15_INS16_ILi2ELi4ELi3EEES19_NSW_INS5_IJS1A_S1O_EEENS5_IJS1O_SC_EEEEEEENS4_39AutoVectorizingCopyWithAssumedAlignmentILi128EEENS4_14SM90_TMA_STOREES26_S28_S28_EEEvvEEEEvNT_6ParamsE:
	.zero		2944


//--------------------- SYMBOLS --------------------------

	.type		.nv.reservedSmem.offset0,@object
	.size		.nv.reservedSmem.offset0,0x4
	.type		.nv.reservedSmem.cap,@object
	.size		.nv.reservedSmem.cap,0x4
	.type		__assertfail,@function
